//
// Generated by NVIDIA NVVM Compiler
//
// Compiler Build ID: CL-36424714
// Cuda compilation tools, release 13.0, V13.0.88
// Based on NVVM 20.0.0
//

.version 9.0
.target sm_100
.address_size 64

	// .globl	_Z4showPPfii
.extern .func  (.param .b32 func_retval0) vprintf
(
	.param .b64 vprintf_param_0,
	.param .b64 vprintf_param_1
)
;
.global .align 1 .b8 $str[16] = {77, 97, 116, 114, 105, 120, 32, 111, 110, 32, 71, 80, 85, 58, 10};
.global .align 1 .b8 $str$1[7] = {37, 46, 49, 102, 32, 32};
.global .align 1 .b8 $str$2[2] = {10};

.visible .entry _Z4showPPfii(
	.param .u64 .ptr .align 1 _Z4showPPfii_param_0,
	.param .u32 _Z4showPPfii_param_1,
	.param .u32 _Z4showPPfii_param_2
)
{
	.local .align 8 .b8 	__local_depot0[8];
	.reg .b64 	%SP;
	.reg .b64 	%SPL;
	.reg .pred 	%p<17>;
	.reg .b32 	%r<113>;
	.reg .b32 	%f<32>;
	.reg .b64 	%rd<106>;
	.reg .b64 	%fd<32>;

	mov.u64 	%SPL, __local_depot0;
	cvta.local.u64 	%SP, %SPL;
	ld.param.u32 	%r22, [_Z4showPPfii_param_1];
	ld.param.u32 	%r23, [_Z4showPPfii_param_2];
	mov.u64 	%rd6, $str;
	cvta.global.u64 	%rd7, %rd6;
	{ // callseq 0, 0
	.param .b64 param0;
	st.param.b64 	[param0], %rd7;
	.param .b64 param1;
	st.param.b64 	[param1], 0;
	.param .b32 retval0;
	call.uni (retval0), 
	vprintf, 
	(
	param0, 
	param1
	);
	ld.param.b32 	%r24, [retval0];
	} // callseq 0
	setp.eq.s32 	%p1, %r23, 0;
	@%p1 bra 	$L__BB0_23;
	setp.ne.s32 	%p2, %r22, 0;
	@%p2 bra 	$L__BB0_8;
	and.b32  	%r1, %r23, 3;
	setp.lt.u32 	%p13, %r23, 4;
	@%p13 bra 	$L__BB0_5;
	and.b32  	%r95, %r23, -4;
	neg.s32 	%r106, %r95;
	mov.u64 	%rd100, $str$2;
$L__BB0_4:
	cvta.global.u64 	%rd101, %rd100;
	{ // callseq 33, 0
	.param .b64 param0;
	st.param.b64 	[param0], %rd101;
	.param .b64 param1;
	st.param.b64 	[param1], 0;
	.param .b32 retval0;
	call.uni (retval0), 
	vprintf, 
	(
	param0, 
	param1
	);
	ld.param.b32 	%r96, [retval0];
	} // callseq 33
	{ // callseq 34, 0
	.param .b64 param0;
	st.param.b64 	[param0], %rd101;
	.param .b64 param1;
	st.param.b64 	[param1], 0;
	.param .b32 retval0;
	call.uni (retval0), 
	vprintf, 
	(
	param0, 
	param1
	);
	ld.param.b32 	%r98, [retval0];
	} // callseq 34
	{ // callseq 35, 0
	.param .b64 param0;
	st.param.b64 	[param0], %rd101;
	.param .b64 param1;
	st.param.b64 	[param1], 0;
	.param .b32 retval0;
	call.uni (retval0), 
	vprintf, 
	(
	param0, 
	param1
	);
	ld.param.b32 	%r100, [retval0];
	} // callseq 35
	{ // callseq 36, 0
	.param .b64 param0;
	st.param.b64 	[param0], %rd101;
	.param .b64 param1;
	st.param.b64 	[param1], 0;
	.param .b32 retval0;
	call.uni (retval0), 
	vprintf, 
	(
	param0, 
	param1
	);
	ld.param.b32 	%r102, [retval0];
	} // callseq 36
	add.s32 	%r106, %r106, 4;
	setp.ne.s32 	%p14, %r106, 0;
	@%p14 bra 	$L__BB0_4;
$L__BB0_5:
	setp.eq.s32 	%p15, %r1, 0;
	@%p15 bra 	$L__BB0_23;
	neg.s32 	%r107, %r1;
	mov.u64 	%rd102, $str$2;
$L__BB0_7:
	.pragma "nounroll";
	cvta.global.u64 	%rd103, %rd102;
	{ // callseq 37, 0
	.param .b64 param0;
	st.param.b64 	[param0], %rd103;
	.param .b64 param1;
	st.param.b64 	[param1], 0;
	.param .b32 retval0;
	call.uni (retval0), 
	vprintf, 
	(
	param0, 
	param1
	);
	ld.param.b32 	%r104, [retval0];
	} // callseq 37
	add.s32 	%r107, %r107, 1;
	setp.eq.s32 	%p16, %r107, 0;
	@%p16 bra 	$L__BB0_23;
	bra.uni 	$L__BB0_7;
$L__BB0_8:
	and.b32  	%r8, %r22, 15;
	and.b32  	%r9, %r22, 7;
	and.b32  	%r10, %r22, 3;
	mov.b32 	%r108, 0;
	mov.u64 	%rd98, $str$2;
	add.u64 	%rd47, %SP, 0;
	mov.u64 	%rd83, $str$1;
$L__BB0_9:
	ld.param.u64 	%rd104, [_Z4showPPfii_param_0];
	setp.lt.u32 	%p3, %r22, 16;
	cvta.to.global.u64 	%rd8, %rd104;
	mul.wide.u32 	%rd9, %r108, 8;
	add.s64 	%rd1, %rd8, %rd9;
	mov.b32 	%r111, 0;
	@%p3 bra 	$L__BB0_12;
	and.b32  	%r28, %r22, -16;
	neg.s32 	%r109, %r28;
	mov.b64 	%rd105, 0;
$L__BB0_11:
	.pragma "nounroll";
	and.b32  	%r111, %r22, -16;
	ld.global.u64 	%rd11, [%rd1];
	add.s64 	%rd12, %rd11, %rd105;
	ld.f32 	%f1, [%rd12];
	cvt.f64.f32 	%fd1, %f1;
	add.u64 	%rd13, %SP, 0;
	add.u64 	%rd14, %SPL, 0;
	st.local.f64 	[%rd14], %fd1;
	mov.u64 	%rd15, $str$1;
	cvta.global.u64 	%rd16, %rd15;
	{ // callseq 1, 0
	.param .b64 param0;
	st.param.b64 	[param0], %rd16;
	.param .b64 param1;
	st.param.b64 	[param1], %rd13;
	.param .b32 retval0;
	call.uni (retval0), 
	vprintf, 
	(
	param0, 
	param1
	);
	ld.param.b32 	%r29, [retval0];
	} // callseq 1
	ld.global.u64 	%rd17, [%rd1];
	add.s64 	%rd18, %rd17, %rd105;
	ld.f32 	%f2, [%rd18+4];
	cvt.f64.f32 	%fd2, %f2;
	st.local.f64 	[%rd14], %fd2;
	{ // callseq 2, 0
	.param .b64 param0;
	st.param.b64 	[param0], %rd16;
	.param .b64 param1;
	st.param.b64 	[param1], %rd13;
	.param .b32 retval0;
	call.uni (retval0), 
	vprintf, 
	(
	param0, 
	param1
	);
	ld.param.b32 	%r31, [retval0];
	} // callseq 2
	ld.global.u64 	%rd19, [%rd1];
	add.s64 	%rd20, %rd19, %rd105;
	ld.f32 	%f3, [%rd20+8];
	cvt.f64.f32 	%fd3, %f3;
	st.local.f64 	[%rd14], %fd3;
	{ // callseq 3, 0
	.param .b64 param0;
	st.param.b64 	[param0], %rd16;
	.param .b64 param1;
	st.param.b64 	[param1], %rd13;
	.param .b32 retval0;
	call.uni (retval0), 
	vprintf, 
	(
	param0, 
	param1
	);
	ld.param.b32 	%r33, [retval0];
	} // callseq 3
	ld.global.u64 	%rd21, [%rd1];
	add.s64 	%rd22, %rd21, %rd105;
	ld.f32 	%f4, [%rd22+12];
	cvt.f64.f32 	%fd4, %f4;
	st.local.f64 	[%rd14], %fd4;
	{ // callseq 4, 0
	.param .b64 param0;
	st.param.b64 	[param0], %rd16;
	.param .b64 param1;
	st.param.b64 	[param1], %rd13;
	.param .b32 retval0;
	call.uni (retval0), 
	vprintf, 
	(
	param0, 
	param1
	);
	ld.param.b32 	%r35, [retval0];
	} // callseq 4
	ld.global.u64 	%rd23, [%rd1];
	add.s64 	%rd24, %rd23, %rd105;
	ld.f32 	%f5, [%rd24+16];
	cvt.f64.f32 	%fd5, %f5;
	st.local.f64 	[%rd14], %fd5;
	{ // callseq 5, 0
	.param .b64 param0;
	st.param.b64 	[param0], %rd16;
	.param .b64 param1;
	st.param.b64 	[param1], %rd13;
	.param .b32 retval0;
	call.uni (retval0), 
	vprintf, 
	(
	param0, 
	param1
	);
	ld.param.b32 	%r37, [retval0];
	} // callseq 5
	ld.global.u64 	%rd25, [%rd1];
	add.s64 	%rd26, %rd25, %rd105;
	ld.f32 	%f6, [%rd26+20];
	cvt.f64.f32 	%fd6, %f6;
	st.local.f64 	[%rd14], %fd6;
	{ // callseq 6, 0
	.param .b64 param0;
	st.param.b64 	[param0], %rd16;
	.param .b64 param1;
	st.param.b64 	[param1], %rd13;
	.param .b32 retval0;
	call.uni (retval0), 
	vprintf, 
	(
	param0, 
	param1
	);
	ld.param.b32 	%r39, [retval0];
	} // callseq 6
	ld.global.u64 	%rd27, [%rd1];
	add.s64 	%rd28, %rd27, %rd105;
	ld.f32 	%f7, [%rd28+24];
	cvt.f64.f32 	%fd7, %f7;
	st.local.f64 	[%rd14], %fd7;
	{ // callseq 7, 0
	.param .b64 param0;
	st.param.b64 	[param0], %rd16;
	.param .b64 param1;
	st.param.b64 	[param1], %rd13;
	.param .b32 retval0;
	call.uni (retval0), 
	vprintf, 
	(
	param0, 
	param1
	);
	ld.param.b32 	%r41, [retval0];
	} // callseq 7
	ld.global.u64 	%rd29, [%rd1];
	add.s64 	%rd30, %rd29, %rd105;
	ld.f32 	%f8, [%rd30+28];
	cvt.f64.f32 	%fd8, %f8;
	st.local.f64 	[%rd14], %fd8;
	{ // callseq 8, 0
	.param .b64 param0;
	st.param.b64 	[param0], %rd16;
	.param .b64 param1;
	st.param.b64 	[param1], %rd13;
	.param .b32 retval0;
	call.uni (retval0), 
	vprintf, 
	(
	param0, 
	param1
	);
	ld.param.b32 	%r43, [retval0];
	} // callseq 8
	ld.global.u64 	%rd31, [%rd1];
	add.s64 	%rd32, %rd31, %rd105;
	ld.f32 	%f9, [%rd32+32];
	cvt.f64.f32 	%fd9, %f9;
	st.local.f64 	[%rd14], %fd9;
	{ // callseq 9, 0
	.param .b64 param0;
	st.param.b64 	[param0], %rd16;
	.param .b64 param1;
	st.param.b64 	[param1], %rd13;
	.param .b32 retval0;
	call.uni (retval0), 
	vprintf, 
	(
	param0, 
	param1
	);
	ld.param.b32 	%r45, [retval0];
	} // callseq 9
	ld.global.u64 	%rd33, [%rd1];
	add.s64 	%rd34, %rd33, %rd105;
	ld.f32 	%f10, [%rd34+36];
	cvt.f64.f32 	%fd10, %f10;
	st.local.f64 	[%rd14], %fd10;
	{ // callseq 10, 0
	.param .b64 param0;
	st.param.b64 	[param0], %rd16;
	.param .b64 param1;
	st.param.b64 	[param1], %rd13;
	.param .b32 retval0;
	call.uni (retval0), 
	vprintf, 
	(
	param0, 
	param1
	);
	ld.param.b32 	%r47, [retval0];
	} // callseq 10
	ld.global.u64 	%rd35, [%rd1];
	add.s64 	%rd36, %rd35, %rd105;
	ld.f32 	%f11, [%rd36+40];
	cvt.f64.f32 	%fd11, %f11;
	st.local.f64 	[%rd14], %fd11;
	{ // callseq 11, 0
	.param .b64 param0;
	st.param.b64 	[param0], %rd16;
	.param .b64 param1;
	st.param.b64 	[param1], %rd13;
	.param .b32 retval0;
	call.uni (retval0), 
	vprintf, 
	(
	param0, 
	param1
	);
	ld.param.b32 	%r49, [retval0];
	} // callseq 11
	ld.global.u64 	%rd37, [%rd1];
	add.s64 	%rd38, %rd37, %rd105;
	ld.f32 	%f12, [%rd38+44];
	cvt.f64.f32 	%fd12, %f12;
	st.local.f64 	[%rd14], %fd12;
	{ // callseq 12, 0
	.param .b64 param0;
	st.param.b64 	[param0], %rd16;
	.param .b64 param1;
	st.param.b64 	[param1], %rd13;
	.param .b32 retval0;
	call.uni (retval0), 
	vprintf, 
	(
	param0, 
	param1
	);
	ld.param.b32 	%r51, [retval0];
	} // callseq 12
	ld.global.u64 	%rd39, [%rd1];
	add.s64 	%rd40, %rd39, %rd105;
	ld.f32 	%f13, [%rd40+48];
	cvt.f64.f32 	%fd13, %f13;
	st.local.f64 	[%rd14], %fd13;
	{ // callseq 13, 0
	.param .b64 param0;
	st.param.b64 	[param0], %rd16;
	.param .b64 param1;
	st.param.b64 	[param1], %rd13;
	.param .b32 retval0;
	call.uni (retval0), 
	vprintf, 
	(
	param0, 
	param1
	);
	ld.param.b32 	%r53, [retval0];
	} // callseq 13
	ld.global.u64 	%rd41, [%rd1];
	add.s64 	%rd42, %rd41, %rd105;
	ld.f32 	%f14, [%rd42+52];
	cvt.f64.f32 	%fd14, %f14;
	st.local.f64 	[%rd14], %fd14;
	{ // callseq 14, 0
	.param .b64 param0;
	st.param.b64 	[param0], %rd16;
	.param .b64 param1;
	st.param.b64 	[param1], %rd13;
	.param .b32 retval0;
	call.uni (retval0), 
	vprintf, 
	(
	param0, 
	param1
	);
	ld.param.b32 	%r55, [retval0];
	} // callseq 14
	ld.global.u64 	%rd43, [%rd1];
	add.s64 	%rd44, %rd43, %rd105;
	ld.f32 	%f15, [%rd44+56];
	cvt.f64.f32 	%fd15, %f15;
	st.local.f64 	[%rd14], %fd15;
	{ // callseq 15, 0
	.param .b64 param0;
	st.param.b64 	[param0], %rd16;
	.param .b64 param1;
	st.param.b64 	[param1], %rd13;
	.param .b32 retval0;
	call.uni (retval0), 
	vprintf, 
	(
	param0, 
	param1
	);
	ld.param.b32 	%r57, [retval0];
	} // callseq 15
	ld.global.u64 	%rd45, [%rd1];
	add.s64 	%rd46, %rd45, %rd105;
	ld.f32 	%f16, [%rd46+60];
	cvt.f64.f32 	%fd16, %f16;
	st.local.f64 	[%rd14], %fd16;
	{ // callseq 16, 0
	.param .b64 param0;
	st.param.b64 	[param0], %rd16;
	.param .b64 param1;
	st.param.b64 	[param1], %rd13;
	.param .b32 retval0;
	call.uni (retval0), 
	vprintf, 
	(
	param0, 
	param1
	);
	ld.param.b32 	%r59, [retval0];
	} // callseq 16
	add.s32 	%r109, %r109, 16;
	add.s64 	%rd105, %rd105, 64;
	setp.ne.s32 	%p4, %r109, 0;
	@%p4 bra 	$L__BB0_11;
$L__BB0_12:
	setp.eq.s32 	%p5, %r8, 0;
	@%p5 bra 	$L__BB0_22;
	cvta.to.local.u64 	%rd4, %rd47;
	add.s32 	%r61, %r8, -1;
	setp.lt.u32 	%p6, %r61, 7;
	@%p6 bra 	$L__BB0_15;
	ld.global.u64 	%rd48, [%rd1];
	mul.wide.u32 	%rd49, %r111, 4;
	add.s64 	%rd50, %rd48, %rd49;
	ld.f32 	%f17, [%rd50];
	cvt.f64.f32 	%fd17, %f17;
	st.local.f64 	[%rd4], %fd17;
	cvta.global.u64 	%rd52, %rd83;
	{ // callseq 17, 0
	.param .b64 param0;
	st.param.b64 	[param0], %rd52;
	.param .b64 param1;
	st.param.b64 	[param1], %rd47;
	.param .b32 retval0;
	call.uni (retval0), 
	vprintf, 
	(
	param0, 
	param1
	);
	ld.param.b32 	%r62, [retval0];
	} // callseq 17
	ld.global.u64 	%rd54, [%rd1];
	add.s64 	%rd55, %rd54, %rd49;
	ld.f32 	%f18, [%rd55+4];
	cvt.f64.f32 	%fd18, %f18;
	st.local.f64 	[%rd4], %fd18;
	{ // callseq 18, 0
	.param .b64 param0;
	st.param.b64 	[param0], %rd52;
	.param .b64 param1;
	st.param.b64 	[param1], %rd47;
	.param .b32 retval0;
	call.uni (retval0), 
	vprintf, 
	(
	param0, 
	param1
	);
	ld.param.b32 	%r64, [retval0];
	} // callseq 18
	ld.global.u64 	%rd56, [%rd1];
	add.s64 	%rd57, %rd56, %rd49;
	ld.f32 	%f19, [%rd57+8];
	cvt.f64.f32 	%fd19, %f19;
	st.local.f64 	[%rd4], %fd19;
	{ // callseq 19, 0
	.param .b64 param0;
	st.param.b64 	[param0], %rd52;
	.param .b64 param1;
	st.param.b64 	[param1], %rd47;
	.param .b32 retval0;
	call.uni (retval0), 
	vprintf, 
	(
	param0, 
	param1
	);
	ld.param.b32 	%r66, [retval0];
	} // callseq 19
	ld.global.u64 	%rd58, [%rd1];
	add.s64 	%rd59, %rd58, %rd49;
	ld.f32 	%f20, [%rd59+12];
	cvt.f64.f32 	%fd20, %f20;
	st.local.f64 	[%rd4], %fd20;
	{ // callseq 20, 0
	.param .b64 param0;
	st.param.b64 	[param0], %rd52;
	.param .b64 param1;
	st.param.b64 	[param1], %rd47;
	.param .b32 retval0;
	call.uni (retval0), 
	vprintf, 
	(
	param0, 
	param1
	);
	ld.param.b32 	%r68, [retval0];
	} // callseq 20
	ld.global.u64 	%rd60, [%rd1];
	add.s64 	%rd61, %rd60, %rd49;
	ld.f32 	%f21, [%rd61+16];
	cvt.f64.f32 	%fd21, %f21;
	st.local.f64 	[%rd4], %fd21;
	{ // callseq 21, 0
	.param .b64 param0;
	st.param.b64 	[param0], %rd52;
	.param .b64 param1;
	st.param.b64 	[param1], %rd47;
	.param .b32 retval0;
	call.uni (retval0), 
	vprintf, 
	(
	param0, 
	param1
	);
	ld.param.b32 	%r70, [retval0];
	} // callseq 21
	ld.global.u64 	%rd62, [%rd1];
	add.s64 	%rd63, %rd62, %rd49;
	ld.f32 	%f22, [%rd63+20];
	cvt.f64.f32 	%fd22, %f22;
	st.local.f64 	[%rd4], %fd22;
	{ // callseq 22, 0
	.param .b64 param0;
	st.param.b64 	[param0], %rd52;
	.param .b64 param1;
	st.param.b64 	[param1], %rd47;
	.param .b32 retval0;
	call.uni (retval0), 
	vprintf, 
	(
	param0, 
	param1
	);
	ld.param.b32 	%r72, [retval0];
	} // callseq 22
	ld.global.u64 	%rd64, [%rd1];
	add.s64 	%rd65, %rd64, %rd49;
	ld.f32 	%f23, [%rd65+24];
	cvt.f64.f32 	%fd23, %f23;
	st.local.f64 	[%rd4], %fd23;
	{ // callseq 23, 0
	.param .b64 param0;
	st.param.b64 	[param0], %rd52;
	.param .b64 param1;
	st.param.b64 	[param1], %rd47;
	.param .b32 retval0;
	call.uni (retval0), 
	vprintf, 
	(
	param0, 
	param1
	);
	ld.param.b32 	%r74, [retval0];
	} // callseq 23
	ld.global.u64 	%rd66, [%rd1];
	add.s64 	%rd67, %rd66, %rd49;
	ld.f32 	%f24, [%rd67+28];
	cvt.f64.f32 	%fd24, %f24;
	st.local.f64 	[%rd4], %fd24;
	{ // callseq 24, 0
	.param .b64 param0;
	st.param.b64 	[param0], %rd52;
	.param .b64 param1;
	st.param.b64 	[param1], %rd47;
	.param .b32 retval0;
	call.uni (retval0), 
	vprintf, 
	(
	param0, 
	param1
	);
	ld.param.b32 	%r76, [retval0];
	} // callseq 24
	add.s32 	%r111, %r111, 8;
$L__BB0_15:
	setp.eq.s32 	%p7, %r9, 0;
	@%p7 bra 	$L__BB0_22;
	add.s32 	%r78, %r9, -1;
	setp.lt.u32 	%p8, %r78, 3;
	@%p8 bra 	$L__BB0_18;
	ld.global.u64 	%rd68, [%rd1];
	mul.wide.u32 	%rd69, %r111, 4;
	add.s64 	%rd70, %rd68, %rd69;
	ld.f32 	%f25, [%rd70];
	cvt.f64.f32 	%fd25, %f25;
	st.local.f64 	[%rd4], %fd25;
	cvta.global.u64 	%rd72, %rd83;
	{ // callseq 25, 0
	.param .b64 param0;
	st.param.b64 	[param0], %rd72;
	.param .b64 param1;
	st.param.b64 	[param1], %rd47;
	.param .b32 retval0;
	call.uni (retval0), 
	vprintf, 
	(
	param0, 
	param1
	);
	ld.param.b32 	%r79, [retval0];
	} // callseq 25
	ld.global.u64 	%rd74, [%rd1];
	add.s64 	%rd75, %rd74, %rd69;
	ld.f32 	%f26, [%rd75+4];
	cvt.f64.f32 	%fd26, %f26;
	st.local.f64 	[%rd4], %fd26;
	{ // callseq 26, 0
	.param .b64 param0;
	st.param.b64 	[param0], %rd72;
	.param .b64 param1;
	st.param.b64 	[param1], %rd47;
	.param .b32 retval0;
	call.uni (retval0), 
	vprintf, 
	(
	param0, 
	param1
	);
	ld.param.b32 	%r81, [retval0];
	} // callseq 26
	ld.global.u64 	%rd76, [%rd1];
	add.s64 	%rd77, %rd76, %rd69;
	ld.f32 	%f27, [%rd77+8];
	cvt.f64.f32 	%fd27, %f27;
	st.local.f64 	[%rd4], %fd27;
	{ // callseq 27, 0
	.param .b64 param0;
	st.param.b64 	[param0], %rd72;
	.param .b64 param1;
	st.param.b64 	[param1], %rd47;
	.param .b32 retval0;
	call.uni (retval0), 
	vprintf, 
	(
	param0, 
	param1
	);
	ld.param.b32 	%r83, [retval0];
	} // callseq 27
	ld.global.u64 	%rd78, [%rd1];
	add.s64 	%rd79, %rd78, %rd69;
	ld.f32 	%f28, [%rd79+12];
	cvt.f64.f32 	%fd28, %f28;
	st.local.f64 	[%rd4], %fd28;
	{ // callseq 28, 0
	.param .b64 param0;
	st.param.b64 	[param0], %rd72;
	.param .b64 param1;
	st.param.b64 	[param1], %rd47;
	.param .b32 retval0;
	call.uni (retval0), 
	vprintf, 
	(
	param0, 
	param1
	);
	ld.param.b32 	%r85, [retval0];
	} // callseq 28
	add.s32 	%r111, %r111, 4;
$L__BB0_18:
	setp.eq.s32 	%p9, %r10, 0;
	@%p9 bra 	$L__BB0_22;
	setp.eq.s32 	%p10, %r10, 1;
	ld.global.u64 	%rd80, [%rd1];
	mul.wide.u32 	%rd81, %r111, 4;
	add.s64 	%rd82, %rd80, %rd81;
	ld.f32 	%f29, [%rd82];
	cvt.f64.f32 	%fd29, %f29;
	st.local.f64 	[%rd4], %fd29;
	cvta.global.u64 	%rd84, %rd83;
	{ // callseq 29, 0
	.param .b64 param0;
	st.param.b64 	[param0], %rd84;
	.param .b64 param1;
	st.param.b64 	[param1], %rd47;
	.param .b32 retval0;
	call.uni (retval0), 
	vprintf, 
	(
	param0, 
	param1
	);
	ld.param.b32 	%r87, [retval0];
	} // callseq 29
	@%p10 bra 	$L__BB0_22;
	setp.eq.s32 	%p11, %r10, 2;
	ld.global.u64 	%rd86, [%rd1];
	add.s64 	%rd88, %rd86, %rd81;
	ld.f32 	%f30, [%rd88+4];
	cvt.f64.f32 	%fd30, %f30;
	st.local.f64 	[%rd4], %fd30;
	cvta.global.u64 	%rd90, %rd83;
	{ // callseq 30, 0
	.param .b64 param0;
	st.param.b64 	[param0], %rd90;
	.param .b64 param1;
	st.param.b64 	[param1], %rd47;
	.param .b32 retval0;
	call.uni (retval0), 
	vprintf, 
	(
	param0, 
	param1
	);
	ld.param.b32 	%r89, [retval0];
	} // callseq 30
	@%p11 bra 	$L__BB0_22;
	ld.global.u64 	%rd92, [%rd1];
	add.s64 	%rd94, %rd92, %rd81;
	ld.f32 	%f31, [%rd94+8];
	cvt.f64.f32 	%fd31, %f31;
	st.local.f64 	[%rd4], %fd31;
	cvta.global.u64 	%rd96, %rd83;
	{ // callseq 31, 0
	.param .b64 param0;
	st.param.b64 	[param0], %rd96;
	.param .b64 param1;
	st.param.b64 	[param1], %rd47;
	.param .b32 retval0;
	call.uni (retval0), 
	vprintf, 
	(
	param0, 
	param1
	);
	ld.param.b32 	%r91, [retval0];
	} // callseq 31
$L__BB0_22:
	cvta.global.u64 	%rd99, %rd98;
	{ // callseq 32, 0
	.param .b64 param0;
	st.param.b64 	[param0], %rd99;
	.param .b64 param1;
	st.param.b64 	[param1], 0;
	.param .b32 retval0;
	call.uni (retval0), 
	vprintf, 
	(
	param0, 
	param1
	);
	ld.param.b32 	%r93, [retval0];
	} // callseq 32
	add.s32 	%r108, %r108, 1;
	setp.ne.s32 	%p12, %r108, %r23;
	@%p12 bra 	$L__BB0_9;
$L__BB0_23:
	ret;

}
	// .globl	_Z26matrixMultiplicationKernelPfS_S_i
.visible .entry _Z26matrixMultiplicationKernelPfS_S_i(
	.param .u64 .ptr .align 1 _Z26matrixMultiplicationKernelPfS_S_i_param_0,
	.param .u64 .ptr .align 1 _Z26matrixMultiplicationKernelPfS_S_i_param_1,
	.param .u64 .ptr .align 1 _Z26matrixMultiplicationKernelPfS_S_i_param_2,
	.param .u32 _Z26matrixMultiplicationKernelPfS_S_i_param_3
)
{
	.reg .pred 	%p<10>;
	.reg .b32 	%r<40>;
	.reg .b32 	%f<67>;
	.reg .b64 	%rd<67>;

	ld.param.u64 	%rd14, [_Z26matrixMultiplicationKernelPfS_S_i_param_0];
	ld.param.u64 	%rd15, [_Z26matrixMultiplicationKernelPfS_S_i_param_1];
	ld.param.u32 	%r18, [_Z26matrixMultiplicationKernelPfS_S_i_param_3];
	cvta.to.global.u64 	%rd1, %rd15;
	cvta.to.global.u64 	%rd2, %rd14;
	mov.u32 	%r19, %ctaid.y;
	mov.u32 	%r20, %ntid.y;
	mov.u32 	%r21, %tid.y;
	mad.lo.s32 	%r1, %r19, %r20, %r21;
	mov.u32 	%r22, %ctaid.x;
	mov.u32 	%r23, %ntid.x;
	mov.u32 	%r24, %tid.x;
	mad.lo.s32 	%r2, %r22, %r23, %r24;
	max.s32 	%r25, %r1, %r2;
	setp.ge.s32 	%p1, %r25, %r18;
	@%p1 bra 	$L__BB1_13;
	mul.lo.s32 	%r3, %r18, %r1;
	and.b32  	%r4, %r18, 7;
	setp.lt.u32 	%p2, %r18, 8;
	mov.f32 	%f66, 0f00000000;
	mov.b32 	%r38, 0;
	@%p2 bra 	$L__BB1_4;
	and.b32  	%r38, %r18, 2147483640;
	neg.s32 	%r36, %r38;
	mul.wide.s32 	%rd16, %r18, 4;
	add.s64 	%rd3, %rd1, %rd16;
	shl.b32 	%r7, %r18, 3;
	mul.wide.s32 	%rd17, %r18, 8;
	add.s64 	%rd4, %rd1, %rd17;
	mul.wide.s32 	%rd18, %r18, 12;
	add.s64 	%rd5, %rd1, %rd18;
	mul.wide.s32 	%rd19, %r18, 16;
	add.s64 	%rd6, %rd1, %rd19;
	mul.wide.s32 	%rd20, %r18, 20;
	add.s64 	%rd7, %rd1, %rd20;
	mul.wide.s32 	%rd21, %r18, 24;
	add.s64 	%rd8, %rd1, %rd21;
	mul.wide.s32 	%rd22, %r18, 28;
	add.s64 	%rd9, %rd1, %rd22;
	mul.wide.u32 	%rd23, %r3, 4;
	add.s64 	%rd24, %rd23, %rd2;
	add.s64 	%rd66, %rd24, 16;
	mov.f32 	%f66, 0f00000000;
	mov.u32 	%r35, %r2;
$L__BB1_3:
	.pragma "nounroll";
	mul.wide.s32 	%rd25, %r35, 4;
	add.s64 	%rd26, %rd3, %rd25;
	add.s64 	%rd27, %rd4, %rd25;
	add.s64 	%rd28, %rd5, %rd25;
	add.s64 	%rd29, %rd6, %rd25;
	add.s64 	%rd30, %rd7, %rd25;
	add.s64 	%rd31, %rd8, %rd25;
	add.s64 	%rd32, %rd9, %rd25;
	add.s64 	%rd33, %rd1, %rd25;
	ld.global.f32 	%f16, [%rd66+-16];
	ld.global.f32 	%f17, [%rd33];
	fma.rn.f32 	%f18, %f16, %f17, %f66;
	ld.global.f32 	%f19, [%rd66+-12];
	ld.global.f32 	%f20, [%rd26];
	fma.rn.f32 	%f21, %f19, %f20, %f18;
	ld.global.f32 	%f22, [%rd66+-8];
	ld.global.f32 	%f23, [%rd27];
	fma.rn.f32 	%f24, %f22, %f23, %f21;
	ld.global.f32 	%f25, [%rd66+-4];
	ld.global.f32 	%f26, [%rd28];
	fma.rn.f32 	%f27, %f25, %f26, %f24;
	ld.global.f32 	%f28, [%rd66];
	ld.global.f32 	%f29, [%rd29];
	fma.rn.f32 	%f30, %f28, %f29, %f27;
	ld.global.f32 	%f31, [%rd66+4];
	ld.global.f32 	%f32, [%rd30];
	fma.rn.f32 	%f33, %f31, %f32, %f30;
	ld.global.f32 	%f34, [%rd66+8];
	ld.global.f32 	%f35, [%rd31];
	fma.rn.f32 	%f36, %f34, %f35, %f33;
	ld.global.f32 	%f37, [%rd66+12];
	ld.global.f32 	%f38, [%rd32];
	fma.rn.f32 	%f66, %f37, %f38, %f36;
	add.s32 	%r36, %r36, 8;
	add.s32 	%r35, %r35, %r7;
	add.s64 	%rd66, %rd66, 32;
	setp.ne.s32 	%p3, %r36, 0;
	@%p3 bra 	$L__BB1_3;
$L__BB1_4:
	setp.eq.s32 	%p4, %r4, 0;
	@%p4 bra 	$L__BB1_12;
	and.b32  	%r13, %r18, 3;
	setp.lt.u32 	%p5, %r4, 4;
	@%p5 bra 	$L__BB1_7;
	add.s32 	%r27, %r38, %r3;
	mul.wide.u32 	%rd34, %r27, 4;
	add.s64 	%rd35, %rd2, %rd34;
	ld.global.f32 	%f40, [%rd35];
	mad.lo.s32 	%r28, %r38, %r18, %r2;
	mul.wide.s32 	%rd36, %r28, 4;
	add.s64 	%rd37, %rd1, %rd36;
	ld.global.f32 	%f41, [%rd37];
	fma.rn.f32 	%f42, %f40, %f41, %f66;
	cvt.u64.u32 	%rd38, %r3;
	cvt.u64.u32 	%rd39, %r38;
	add.s64 	%rd40, %rd39, %rd38;
	shl.b64 	%rd41, %rd40, 2;
	add.s64 	%rd42, %rd2, %rd41;
	ld.global.f32 	%f43, [%rd42+4];
	mul.wide.s32 	%rd43, %r18, 4;
	add.s64 	%rd44, %rd37, %rd43;
	ld.global.f32 	%f44, [%rd44];
	fma.rn.f32 	%f45, %f43, %f44, %f42;
	ld.global.f32 	%f46, [%rd42+8];
	add.s64 	%rd45, %rd44, %rd43;
	ld.global.f32 	%f47, [%rd45];
	fma.rn.f32 	%f48, %f46, %f47, %f45;
	ld.global.f32 	%f49, [%rd42+12];
	add.s64 	%rd46, %rd45, %rd43;
	ld.global.f32 	%f50, [%rd46];
	fma.rn.f32 	%f66, %f49, %f50, %f48;
	add.s32 	%r38, %r38, 4;
$L__BB1_7:
	setp.eq.s32 	%p6, %r13, 0;
	@%p6 bra 	$L__BB1_12;
	setp.eq.s32 	%p7, %r13, 1;
	@%p7 bra 	$L__BB1_10;
	add.s32 	%r29, %r38, %r3;
	mul.wide.u32 	%rd47, %r29, 4;
	add.s64 	%rd48, %rd2, %rd47;
	ld.global.f32 	%f52, [%rd48];
	mad.lo.s32 	%r30, %r38, %r18, %r2;
	mul.wide.s32 	%rd49, %r30, 4;
	add.s64 	%rd50, %rd1, %rd49;
	ld.global.f32 	%f53, [%rd50];
	fma.rn.f32 	%f54, %f52, %f53, %f66;
	cvt.u64.u32 	%rd51, %r3;
	cvt.u64.u32 	%rd52, %r38;
	add.s64 	%rd53, %rd52, %rd51;
	shl.b64 	%rd54, %rd53, 2;
	add.s64 	%rd55, %rd2, %rd54;
	ld.global.f32 	%f55, [%rd55+4];
	mul.wide.s32 	%rd56, %r18, 4;
	add.s64 	%rd57, %rd50, %rd56;
	ld.global.f32 	%f56, [%rd57];
	fma.rn.f32 	%f66, %f55, %f56, %f54;
	add.s32 	%r38, %r38, 2;
$L__BB1_10:
	and.b32  	%r31, %r18, 1;
	setp.eq.b32 	%p8, %r31, 1;
	not.pred 	%p9, %p8;
	@%p9 bra 	$L__BB1_12;
	add.s32 	%r32, %r38, %r3;
	mul.wide.u32 	%rd58, %r32, 4;
	add.s64 	%rd59, %rd2, %rd58;
	ld.global.f32 	%f57, [%rd59];
	mad.lo.s32 	%r33, %r38, %r18, %r2;
	mul.wide.s32 	%rd60, %r33, 4;
	add.s64 	%rd61, %rd1, %rd60;
	ld.global.f32 	%f58, [%rd61];
	fma.rn.f32 	%f66, %f57, %f58, %f66;
$L__BB1_12:
	ld.param.u64 	%rd65, [_Z26matrixMultiplicationKernelPfS_S_i_param_2];
	add.s32 	%r34, %r3, %r2;
	cvta.to.global.u64 	%rd62, %rd65;
	mul.wide.s32 	%rd63, %r34, 4;
	add.s64 	%rd64, %rd62, %rd63;
	st.global.f32 	[%rd64], %f66;
$L__BB1_13:
	ret;

}


// ===== COMPILED SASS (sm_100) =====

	.target	sm_100

	.elftype	@"ET_EXEC"


//--------------------- .note.nv.tkinfo           --------------------------
	.section	.note.nv.tkinfo,"",@"SHT_NOTE"
	.sectionflags	@"SHF_NOTE_NV_TKINFO"
	.tkinfo
        /*0018*/ 	.word	0x00000002
        /*0030*/ 	.string	""
        /*0030*/ 	.string	"ptxas"
        /*0030*/ 	.string	"Cuda compilation tools, release 13.0, V13.0.88"
        /*0030*/ 	.string	"Build cuda_13.0.r13.0/compiler.36424714_0"
        /*0030*/ 	.string	"-arch sm_100 -m 64 "



//--------------------- .note.nv.cuinfo           --------------------------
	.section	.note.nv.cuinfo,"",@"SHT_NOTE"
	.sectionflags	@"SHF_NOTE_NV_CUINFO"
        /*0018*/ 	.short	0x0002
        /*001a*/ 	.short	0x0064
        /*001c*/ 	.short	0x0082
	.zero		2


//--------------------- .nv.info                  --------------------------
	.section	.nv.info,"",@"SHT_CUDA_INFO"
	.align	4


	//----- nvinfo : EIATTR_REGCOUNT
	.align		4
        /*0000*/ 	.byte	0x04, 0x2f
        /*0002*/ 	.short	(.L_4 - .L_3)
	.align		4
.L_3:
        /*0004*/ 	.word	index@(_Z4showPPfii)
        /*0008*/ 	.word	0x00000022


	//----- nvinfo : EIATTR_FRAME_SIZE
	.align		4
.L_4:
        /*000c*/ 	.byte	0x04, 0x11
        /*000e*/ 	.short	(.L_6 - .L_5)
	.align		4
.L_5:
        /*0010*/ 	.word	index@(_Z4showPPfii)
        /*0014*/ 	.word	0x00000008


	//----- nvinfo : EIATTR_REGCOUNT
	.align		4
.L_6:
        /*0018*/ 	.byte	0x04, 0x2f
        /*001a*/ 	.short	(.L_8 - .L_7)
	.align		4
.L_7:
        /*001c*/ 	.word	index@(_Z26matrixMultiplicationKernelPfS_S_i)
        /*0020*/ 	.word	0x0000001e


	//----- nvinfo : EIATTR_FRAME_SIZE
	.align		4
.L_8:
        /*0024*/ 	.byte	0x04, 0x11
        /*0026*/ 	.short	(.L_10 - .L_9)
	.align		4
.L_9:
        /*0028*/ 	.word	index@(_Z26matrixMultiplicationKernelPfS_S_i)
        /*002c*/ 	.word	0x00000000


	//----- nvinfo : EIATTR_MIN_STACK_SIZE
	.align		4
.L_10:
        /*0030*/ 	.byte	0x04, 0x12
        /*0032*/ 	.short	(.L_12 - .L_11)
	.align		4
.L_11:
        /*0034*/ 	.word	index@(_Z26matrixMultiplicationKernelPfS_S_i)
        /*0038*/ 	.word	0x00000000


	//----- nvinfo : EIATTR_MIN_STACK_SIZE
	.align		4
.L_12:
        /*003c*/ 	.byte	0x04, 0x12
        /*003e*/ 	.short	(.L_14 - .L_13)
	.align		4
.L_13:
        /*0040*/ 	.word	index@(_Z4showPPfii)
        /*0044*/ 	.word	0x00000008
.L_14:


//--------------------- .nv.compat                --------------------------
	.section	.nv.compat,"",@"SHT_CUDA_COMPAT_INFO"
	.align	4
        /*0000*/ 	.byte	0x02, 0x09, 0x00, 0x00, 0x02, 0x02, 0x01, 0x00, 0x02, 0x05, 0x05, 0x00, 0x03, 0x07, 0x01, 0x01
        /*0010*/ 	.byte	0x02, 0x03, 0x00, 0x00, 0x02, 0x06, 0x01, 0x00, 0x04, 0x0b, 0x08, 0x00, 0x09, 0x00, 0x00, 0x00
        /*0020*/ 	.byte	0x00, 0x00, 0x00, 0x00


//--------------------- .nv.info._Z26matrixMultiplicationKernelPfS_S_i --------------------------
	.section	.nv.info._Z26matrixMultiplicationKernelPfS_S_i,"",@"SHT_CUDA_INFO"
	.sectionflags	@""
	.align	4


	//----- nvinfo : EIATTR_CUDA_API_VERSION
	.align		4
        /*0000*/ 	.byte	0x04, 0x37
        /*0002*/ 	.short	(.L_16 - .L_15)
.L_15:
        /*0004*/ 	.word	0x00000082


	//----- nvinfo : EIATTR_KPARAM_INFO
	.align		4
.L_16:
        /*0008*/ 	.byte	0x04, 0x17
        /*000a*/ 	.short	(.L_18 - .L_17)
.L_17:
        /*000c*/ 	.word	0x00000000
        /*0010*/ 	.short	0x0003
        /*0012*/ 	.short	0x0018
        /*0014*/ 	.byte	0x00, 0xf0, 0x11, 0x00


	//----- nvinfo : EIATTR_KPARAM_INFO
	.align		4
.L_18:
        /*0018*/ 	.byte	0x04, 0x17
        /*001a*/ 	.short	(.L_20 - .L_19)
.L_19:
        /*001c*/ 	.word	0x00000000
        /*0020*/ 	.short	0x0002
        /*0022*/ 	.short	0x0010
        /*0024*/ 	.byte	0x00, 0xf5, 0x21, 0x00


	//----- nvinfo : EIATTR_KPARAM_INFO
	.align		4
.L_20:
        /*0028*/ 	.byte	0x04, 0x17
        /*002a*/ 	.short	(.L_22 - .L_21)
.L_21:
        /*002c*/ 	.word	0x00000000
        /*0030*/ 	.short	0x0001
        /*0032*/ 	.short	0x0008
        /*0034*/ 	.byte	0x00, 0xf5, 0x21, 0x00


	//----- nvinfo : EIATTR_KPARAM_INFO
	.align		4
.L_22:
        /*0038*/ 	.byte	0x04, 0x17
        /*003a*/ 	.short	(.L_24 - .L_23)
.L_23:
        /*003c*/ 	.word	0x00000000
        /*0040*/ 	.short	0x0000
        /*0042*/ 	.short	0x0000
        /*0044*/ 	.byte	0x00, 0xf5, 0x21, 0x00


	//----- nvinfo : EIATTR_SPARSE_MMA_MASK
	.align		4
.L_24:
        /*0048*/ 	.byte	0x03, 0x50
        /*004a*/ 	.short	0x0000


	//----- nvinfo : EIATTR_MAXREG_COUNT
	.align		4
        /*004c*/ 	.byte	0x03, 0x1b
        /*004e*/ 	.short	0x00ff


	//----- nvinfo : EIATTR_MERCURY_ISA_VERSION
	.align		4
        /*0050*/ 	.byte	0x03, 0x5f
        /*0052*/ 	.short	0x0101


	//----- nvinfo : EIATTR_VRC_CTA_INIT_COUNT
	.align		4
        /*0054*/ 	.byte	0x02, 0x4a
	.zero		1
	.zero		1


	//----- nvinfo : EIATTR_EXIT_INSTR_OFFSETS
	.align		4
        /*0058*/ 	.byte	0x04, 0x1c
        /*005a*/ 	.short	(.L_26 - .L_25)


	//   ....[0]....
.L_25:
        /*005c*/ 	.word	0x000000c0


	//   ....[1]....
        /*0060*/ 	.word	0x00000a90


	//----- nvinfo : EIATTR_CBANK_PARAM_SIZE
	.align		4
.L_26:
        /*0064*/ 	.byte	0x03, 0x19
        /*0066*/ 	.short	0x001c


	//----- nvinfo : EIATTR_PARAM_CBANK
	.align		4
        /*0068*/ 	.byte	0x04, 0x0a
        /*006a*/ 	.short	(.L_28 - .L_27)
	.align		4
.L_27:
        /*006c*/ 	.word	index@(.nv.constant0._Z26matrixMultiplicationKernelPfS_S_i)
        /*0070*/ 	.short	0x0380
        /*0072*/ 	.short	0x001c


	//----- nvinfo : EIATTR_SW_WAR
	.align		4
.L_28:
        /*0074*/ 	.byte	0x04, 0x36
        /*0076*/ 	.short	(.L_30 - .L_29)
.L_29:
        /*0078*/ 	.word	0x00000008
.L_30:


//--------------------- .nv.info._Z4showPPfii     --------------------------
	.section	.nv.info._Z4showPPfii,"",@"SHT_CUDA_INFO"
	.sectionflags	@""
	.align	4


	//----- nvinfo : EIATTR_CUDA_API_VERSION
	.align		4
        /*0000*/ 	.byte	0x04, 0x37
        /*0002*/ 	.short	(.L_32 - .L_31)
.L_31:
        /*0004*/ 	.word	0x00000082


	//----- nvinfo : EIATTR_KPARAM_INFO
	.align		4
.L_32:
        /*0008*/ 	.byte	0x04, 0x17
        /*000a*/ 	.short	(.L_34 - .L_33)
.L_33:
        /*000c*/ 	.word	0x00000000
        /*0010*/ 	.short	0x0002
        /*0012*/ 	.short	0x000c
        /*0014*/ 	.byte	0x00, 0xf0, 0x11, 0x00


	//----- nvinfo : EIATTR_KPARAM_INFO
	.align		4
.L_34:
        /*0018*/ 	.byte	0x04, 0x17
        /*001a*/ 	.short	(.L_36 - .L_35)
.L_35:
        /*001c*/ 	.word	0x00000000
        /*0020*/ 	.short	0x0001
        /*0022*/ 	.short	0x0008
        /*0024*/ 	.byte	0x00, 0xf0, 0x11, 0x00


	//----- nvinfo : EIATTR_KPARAM_INFO
	.align		4
.L_36:
        /*0028*/ 	.byte	0x04, 0x17
        /*002a*/ 	.short	(.L_38 - .L_37)
.L_37:
        /*002c*/ 	.word	0x00000000
        /*0030*/ 	.short	0x0000
        /*0032*/ 	.short	0x0000
        /*0034*/ 	.byte	0x00, 0xf5, 0x21, 0x00


	//----- nvinfo : EIATTR_SPARSE_MMA_MASK
	.align		4
.L_38:
        /*0038*/ 	.byte	0x03, 0x50
        /*003a*/ 	.short	0x0000


	//----- nvinfo : EIATTR_MAXREG_COUNT
	.align		4
        /*003c*/ 	.byte	0x03, 0x1b
        /*003e*/ 	.short	0x00ff


	//----- nvinfo : EIATTR_EXTERNS
	.align		4
        /*0040*/ 	.byte	0x04, 0x0f
        /*0042*/ 	.short	(.L_40 - .L_39)


	//   ....[0]....
	.align		4
.L_39:
        /*0044*/ 	.word	index@(vprintf)


	//----- nvinfo : EIATTR_MERCURY_ISA_VERSION
	.align		4
.L_40:
        /*0048*/ 	.byte	0x03, 0x5f
        /*004a*/ 	.short	0x0101


	//----- nvinfo : EIATTR_VRC_CTA_INIT_COUNT
	.align		4
        /*004c*/ 	.byte	0x02, 0x4a
	.zero		1
	.zero		1


	//----- nvinfo : EIATTR_SYSCALL_OFFSETS
	.align		4
        /*0050*/ 	.byte	0x04, 0x46
        /*0052*/ 	.short	(.L_42 - .L_41)


	//   ....[0]....
.L_41:
        /*0054*/ 	.word	0x000000d0


	//   ....[1]....
        /*0058*/ 	.word	0x00000240


	//   ....[2]....
        /*005c*/ 	.word	0x000002b0


	//   ....[3]....
        /*0060*/ 	.word	0x00000320


	//   ....[4]....
        /*0064*/ 	.word	0x00000390


	//   ....[5]....
        /*0068*/ 	.word	0x00000470


	//   ....[6]....
        /*006c*/ 	.word	0x00000720


	//   ....[7]....
        /*0070*/ 	.word	0x00000830


	//   ....[8]....
        /*0074*/ 	.word	0x00000930


	//   ....[9]....
        /*0078*/ 	.word	0x00000a30


	//   ....[10]....
        /*007c*/ 	.word	0x00000b30


	//   ....[11]....
        /*0080*/ 	.word	0x00000c30


	//   ....[12]....
        /*0084*/ 	.word	0x00000d30


	//   ....[13]....
        /*0088*/ 	.word	0x00000e30


	//   ....[14]....
        /*008c*/ 	.word	0x00000f30


	//   ....[15]....
        /*0090*/ 	.word	0x00001030


	//   ....[16]....
        /*0094*/ 	.word	0x00001130


	//   ....[17]....
        /*0098*/ 	.word	0x00001230


	//   ....[18]....
        /*009c*/ 	.word	0x00001330


	//   ....[19]....
        /*00a0*/ 	.word	0x00001430


	//   ....[20]....
        /*00a4*/ 	.word	0x00001530


	//   ....[21]....
        /*00a8*/ 	.word	0x00001630


	//   ....[22]....
        /*00ac*/ 	.word	0x00001820


	//   ....[23]....
        /*00b0*/ 	.word	0x00001940


	//   ....[24]....
        /*00b4*/ 	.word	0x00001a30


	//   ....[25]....
        /*00b8*/ 	.word	0x00001b20


	//   ....[26]....
        /*00bc*/ 	.word	0x00001c10


	//   ....[27]....
        /*00c0*/ 	.word	0x00001d00


	//   ....[28]....
        /*00c4*/ 	.word	0x00001df0


	//   ....[29]....
        /*00c8*/ 	.word	0x00001ee0


	//   ....[30]....
        /*00cc*/ 	.word	0x00002090


	//   ....[31]....
        /*00d0*/ 	.word	0x00002190


	//   ....[32]....
        /*00d4*/ 	.word	0x00002280


	//   ....[33]....
        /*00d8*/ 	.word	0x00002370


	//   ....[34]....
        /*00dc*/ 	.word	0x00002500


	//   ....[35]....
        /*00e0*/ 	.word	0x00002640


	//   ....[36]....
        /*00e4*/ 	.word	0x00002750


	//   ....[37]....
        /*00e8*/ 	.word	0x000027d0


	//----- nvinfo : EIATTR_EXIT_INSTR_OFFSETS
	.align		4
.L_42:
        /*00ec*/ 	.byte	0x04, 0x1c
        /*00ee*/ 	.short	(.L_44 - .L_43)


	//   ....[0]....
.L_43:
        /*00f0*/ 	.word	0x00000100


	//   ....[1]....
        /*00f4*/ 	.word	0x000003e0


	//   ....[2]....
        /*00f8*/ 	.word	0x000004a0


	//   ....[3]....
        /*00fc*/ 	.word	0x00002800


	//----- nvinfo : EIATTR_CRS_STACK_SIZE
	.align		4
.L_44:
        /*0100*/ 	.byte	0x04, 0x1e
        /*0102*/ 	.short	(.L_46 - .L_45)
.L_45:
        /*0104*/ 	.word	0x00000000


	//----- nvinfo : EIATTR_CBANK_PARAM_SIZE
	.align		4
.L_46:
        /*0108*/ 	.byte	0x03, 0x19
        /*010a*/ 	.short	0x0010


	//----- nvinfo : EIATTR_PARAM_CBANK
	.align		4
        /*010c*/ 	.byte	0x04, 0x0a
        /*010e*/ 	.short	(.L_48 - .L_47)
	.align		4
.L_47:
        /*0110*/ 	.word	index@(.nv.constant0._Z4showPPfii)
        /*0114*/ 	.short	0x0380
        /*0116*/ 	.short	0x0010


	//----- nvinfo : EIATTR_SW_WAR
	.align		4
.L_48:
        /*0118*/ 	.byte	0x04, 0x36
        /*011a*/ 	.short	(.L_50 - .L_49)
.L_49:
        /*011c*/ 	.word	0x00000008
.L_50:


//--------------------- .nv.callgraph             --------------------------
	.section	.nv.callgraph,"",@"SHT_CUDA_CALLGRAPH"
	.align	4
	.sectionentsize	8
	.align		4
        /*0000*/ 	.word	0x00000000
	.align		4
        /*0004*/ 	.word	0xffffffff
	.align		4
        /*0008*/ 	.word	index@(_Z4showPPfii)
	.align		4
        /*000c*/ 	.word	index@(vprintf)
	.align		4
        /*0010*/ 	.word	0x00000000
	.align		4
        /*0014*/ 	.word	0xfffffffe
	.align		4
        /*0018*/ 	.word	0x00000000
	.align		4
        /*001c*/ 	.word	0xfffffffd
	.align		4
        /*0020*/ 	.word	0x00000000
	.align		4
        /*0024*/ 	.word	0xfffffffc


//--------------------- .nv.constant4             --------------------------
	.section	.nv.constant4,"a",@progbits
	.align	8
	.align		8
.nv.constant4:
        /*0000*/ 	.dword	$str
	.align		8
        /*0008*/ 	.dword	$str$1
	.align		8
        /*0010*/ 	.dword	$str$2
	.align		8
        /*0018*/ 	.dword	vprintf


//--------------------- .text._Z26matrixMultiplicationKernelPfS_S_i --------------------------
	.section	.text._Z26matrixMultiplicationKernelPfS_S_i,"ax",@progbits
	.align	128
        .global         _Z26matrixMultiplicationKernelPfS_S_i
        .type           _Z26matrixMultiplicationKernelPfS_S_i,@function
        .size           _Z26matrixMultiplicationKernelPfS_S_i,(.L_x_53 - _Z26matrixMultiplicationKernelPfS_S_i)
        .other          _Z26matrixMultiplicationKernelPfS_S_i,@"STO_CUDA_ENTRY STV_DEFAULT"
_Z26matrixMultiplicationKernelPfS_S_i:
.text._Z26matrixMultiplicationKernelPfS_S_i:
[----:B------:R-:W-:Y:S01]  /*0000*/  LDC R1, c[0x0][0x37c] ;  /* 0x0000df00ff017b82 */ /* 0x000fe20000000800 */
[----:B------:R-:W0:Y:S07]  /*0010*/  S2R R0, SR_TID.Y ;  /* 0x0000000000007919 */ /* 0x000e2e0000002200 */
[----:B------:R-:W0:Y:S01]  /*0020*/  S2UR UR4, SR_CTAID.Y ;  /* 0x00000000000479c3 */ /* 0x000e220000002600 */
[----:B------:R-:W1:Y:S01]  /*0030*/  LDCU UR20, c[0x0][0x398] ;  /* 0x00007300ff1477ac */ /* 0x000e620008000800 */
[----:B------:R-:W2:Y:S06]  /*0040*/  S2R R3, SR_TID.X ;  /* 0x0000000000037919 */ /* 0x000eac0000002100 */
[----:B------:R-:W0:Y:S08]  /*0050*/  LDC R13, c[0x0][0x364] ;  /* 0x0000d900ff0d7b82 */ /* 0x000e300000000800 */
[----:B------:R-:W2:Y:S08]  /*0060*/  S2UR UR5, SR_CTAID.X ;  /* 0x00000000000579c3 */ /* 0x000eb00000002500 */
[----:B------:R-:W2:Y:S01]  /*0070*/  LDC R2, c[0x0][0x360] ;  /* 0x0000d800ff027b82 */ /* 0x000ea20000000800 */
[----:B0-----:R-:W-:-:S02]  /*0080*/  IMAD R13, R13, UR4, R0 ;  /* 0x000000040d0d7c24 */ /* 0x001fc4000f8e0200 */
[----:B--2---:R-:W-:-:S05]  /*0090*/  IMAD R0, R2, UR5, R3 ;  /* 0x0000000502007c24 */ /* 0x004fca000f8e0203 */
[----:B------:R-:W-:-:S04]  /*00a0*/  VIMNMX R2, PT, PT, R13, R0, !PT ;  /* 0x000000000d027248 */ /* 0x000fc80007fe0100 */
[----:B-1----:R-:W-:-:S13]  /*00b0*/  ISETP.GE.AND P0, PT, R2, UR20, PT ;  /* 0x0000001402007c0c */ /* 0x002fda000bf06270 */
[----:B------:R-:W-:Y:S05]  /*00c0*/  @P0 EXIT ;  /* 0x000000000000094d */ /* 0x000fea0003800000 */
[----:B------:R-:W-:Y:S01]  /*00d0*/  UISETP.GE.U32.AND UP0, UPT, UR20, 0x8, UPT ;  /* 0x000000081400788c */ /* 0x000fe2000bf06070 */
[----:B------:R-:W-:Y:S02]  /*00e0*/  HFMA2 R12, -RZ, RZ, 0, 0 ;  /* 0x00000000ff0c7431 */ /* 0x000fe400000001ff */
[----:B------:R-:W-:Y:S01]  /*00f0*/  IMAD R13, R13, UR20, RZ ;  /* 0x000000140d0d7c24 */ /* 0x000fe2000f8e02ff */
[----:B------:R-:W-:Y:S01]  /*0100*/  UMOV UR4, URZ ;  /* 0x000000ff00047c82 */ /* 0x000fe20008000000 */
[----:B------:R-:W0:Y:S04]  /*0110*/  LDCU.64 UR18, c[0x0][0x358] ;  /* 0x00006b00ff1277ac */ /* 0x000e280008000a00 */
[----:B------:R-:W-:Y:S05]  /*0120*/  BRA.U !UP0, `(.L_x_0) ;  /* 0x0000000508047547 */ /* 0x000fea000b800000 */
[----:B------:R-:W1:Y:S01]  /*0130*/  LDCU.128 UR24, c[0x0][0x380] ;  /* 0x00007000ff1877ac */ /* 0x000e620008000c00 */
[----:B------:R-:W-:Y:S02]  /*0140*/  MOV R12, RZ ;  /* 0x000000ff000c7202 */ /* 0x000fe40000000f00 */
[----:B------:R-:W-:Y:S01]  /*0150*/  MOV R14, R0 ;  /* 0x00000000000e7202 */ /* 0x000fe20000000f00 */
[----:B------:R-:W-:-:S04]  /*0160*/  ULOP3.LUT UR4, UR20, 0x7ffffff8, URZ, 0xc0, !UPT ;  /* 0x7ffffff814047892 */ /* 0x000fc8000f8ec0ff */
[----:B------:R-:W-:Y:S01]  /*0170*/  UIADD3 UR5, UPT, UPT, -UR4, URZ, URZ ;  /* 0x000000ff04057290 */ /* 0x000fe2000fffe1ff */
[----:B-1----:R-:W-:Y:S01]  /*0180*/  MOV R2, UR24 ;  /* 0x0000001800027c02 */ /* 0x002fe20008000f00 */
[----:B------:R-:W-:Y:S01]  /*0190*/  UIMAD.WIDE UR6, UR20, 0x8, UR26 ;  /* 0x00000008140678a5 */ /* 0x000fe2000f8e021a */
[----:B------:R-:W-:Y:S01]  /*01a0*/  MOV R3, UR25 ;  /* 0x0000001900037c02 */ /* 0x000fe20008000f00 */
[----:B------:R-:W-:Y:S02]  /*01b0*/  UIMAD.WIDE UR8, UR20, 0xc, UR26 ;  /* 0x0000000c140878a5 */ /* 0x000fe4000f8e021a */
[----:B------:R-:W-:Y:S01]  /*01c0*/  UIMAD.WIDE UR10, UR20, 0x10, UR26 ;  /* 0x00000010140a78a5 */ /* 0x000fe2000f8e021a */
[----:B------:R-:W-:Y:S01]  /*01d0*/  IMAD.WIDE.U32 R2, R13, 0x4, R2 ;  /* 0x000000040d027825 */ /* 0x000fe200078e0002 */
[----:B------:R-:W-:Y:S02]  /*01e0*/  UIMAD.WIDE UR12, UR20, 0x14, UR26 ;  /* 0x00000014140c78a5 */ /* 0x000fe4000f8e021a */
[----:B------:R-:W-:Y:S01]  /*01f0*/  UIMAD.WIDE UR14, UR20, 0x18, UR26 ;  /* 0x00000018140e78a5 */ /* 0x000fe2000f8e021a */
[----:B------:R-:W-:Y:S01]  /*0200*/  IADD3 R2, P0, PT, R2, 0x10, RZ ;  /* 0x0000001002027810 */ /* 0x000fe20007f1e0ff */
[----:B------:R-:W-:-:S03]  /*0210*/  UIMAD.WIDE UR16, UR20, 0x1c, UR26 ;  /* 0x0000001c141078a5 */ /* 0x000fc6000f8e021a */
[----:B------:R-:W-:-:S09]  /*0220*/  IADD3.X R3, PT, PT, RZ, R3, RZ, P0, !PT ;  /* 0x00000003ff037210 */ /* 0x000fd200007fe4ff */
.L_x_1:
[----:B------:R-:W-:Y:S01]  /*0230*/  UIMAD.WIDE UR22, UR20, 0x4, UR26 ;  /* 0x00000004141678a5 */ /* 0x000fe2000f8e021a */
[----:B------:R-:W-:Y:S02]  /*0240*/  IMAD.MOV.U32 R23, RZ, RZ, 0x4 ;  /* 0x00000004ff177424 */ /* 0x000fe400078e00ff */
[----:B------:R-:W-:Y:S01]  /*0250*/  HFMA2 R11, -RZ, RZ, 0, 2.384185791015625e-07 ;  /* 0x00000004ff0b7431 */ /* 0x000fe200000001ff */
[----:B------:R-:W-:Y:S01]  /*0260*/  MOV R25, 0x4 ;  /* 0x0000000400197802 */ /* 0x000fe20000000f00 */
[----:B0-----:R-:W2:Y:S01]  /*0270*/  LDG.E R21, desc[UR18][R2.64+-0x10] ;  /* 0xfffff01202157981 */ /* 0x001ea2000c1e1900 */
[C---:B------:R-:W-:Y:S01]  /*0280*/  IMAD.WIDE R22, R14.reuse, R23, UR26 ;  /* 0x0000001a0e167e25 */ /* 0x040fe2000f8e0217 */
[----:B------:R-:W-:Y:S02]  /*0290*/  MOV R8, UR22 ;  /* 0x0000001600087c02 */ /* 0x000fe40008000f00 */
[----:B------:R-:W-:Y:S01]  /*02a0*/  MOV R9, UR23 ;  /* 0x0000001700097c02 */ /* 0x000fe20008000f00 */
[----:B------:R-:W3:Y:S02]  /*02b0*/  LDG.E R19, desc[UR18][R2.64+-0xc] ;  /* 0xfffff41202137981 */ /* 0x000ee4000c1e1900 */
[----:B------:R-:W-:-:S02]  /*02c0*/  IMAD.WIDE R8, R14, 0x4, R8 ;  /* 0x000000040e087825 */ /* 0x000fc400078e0208 */
[----:B------:R-:W2:Y:S01]  /*02d0*/  LDG.E R22, desc[UR18][R22.64] ;  /* 0x0000001216167981 */ /* 0x000ea2000c1e1900 */
[----:B------:R-:W-:Y:S01]  /*02e0*/  MOV R5, 0x4 ;  /* 0x0000000400057802 */ /* 0x000fe20000000f00 */
[C---:B------:R-:W-:Y:S02]  /*02f0*/  IMAD.WIDE R24, R14.reuse, R25, UR6 ;  /* 0x000000060e187e25 */ /* 0x040fe4000f8e0219 */
[----:B------:R0:W3:Y:S02]  /*0300*/  LDG.E R20, desc[UR18][R8.64] ;  /* 0x0000001208147981 */ /* 0x0000e4000c1e1900 */
[----:B------:R-:W-:Y:S02]  /*0310*/  IMAD.WIDE R10, R14, R11, UR8 ;  /* 0x000000080e0a7e25 */ /* 0x000fe4000f8e020b */
[----:B------:R-:W4:Y:S04]  /*0320*/  LDG.E R18, desc[UR18][R24.64] ;  /* 0x0000001218127981 */ /* 0x000f28000c1e1900 */
[----:B------:R-:W4:Y:S01]  /*0330*/  LDG.E R17, desc[UR18][R2.64+-0x8] ;  /* 0xfffff81202117981 */ /* 0x000f22000c1e1900 */
[----:B0-----:R-:W-:-:S02]  /*0340*/  HFMA2 R9, -RZ, RZ, 0, 2.384185791015625e-07 ;  /* 0x00000004ff097431 */ /* 0x001fc400000001ff */
[----:B------:R-:W-:Y:S01]  /*0350*/  IMAD.MOV.U32 R7, RZ, RZ, 0x4 ;  /* 0x00000004ff077424 */ /* 0x000fe200078e00ff */
[----:B------:R0:W5:Y:S01]  /*0360*/  LDG.E R16, desc[UR18][R10.64] ;  /* 0x000000120a107981 */ /* 0x000162000c1e1900 */
[----:B------:R-:W-:-:S03]  /*0370*/  IMAD.WIDE R4, R14, R5, UR10 ;  /* 0x0000000a0e047e25 */ /* 0x000fc6000f8e0205 */
[----:B------:R-:W5:Y:S01]  /*0380*/  LDG.E R15, desc[UR18][R2.64+-0x4] ;  /* 0xfffffc12020f7981 */ /* 0x000f62000c1e1900 */
[C---:B------:R-:W-:Y:S01]  /*0390*/  IMAD.WIDE R6, R14.reuse, R7, UR12 ;  /* 0x0000000c0e067e25 */ /* 0x040fe2000f8e0207 */
[----:B------:R-:W-:Y:S02]  /*03a0*/  MOV R27, 0x4 ;  /* 0x00000004001b7802 */ /* 0x000fe40000000f00 */
[----:B------:R1:W5:Y:S01]  /*03b0*/  LDG.E R4, desc[UR18][R4.64] ;  /* 0x0000001204047981 */ /* 0x000362000c1e1900 */
[----:B------:R-:W-:-:S03]  /*03c0*/  IMAD.WIDE R8, R14, R9, UR14 ;  /* 0x0000000e0e087e25 */ /* 0x000fc6000f8e0209 */
[----:B------:R-:W5:Y:S01]  /*03d0*/  LDG.E R23, desc[UR18][R2.64] ;  /* 0x0000001202177981 */ /* 0x000f62000c1e1900 */
[----:B0-----:R-:W-:-:S03]  /*03e0*/  IMAD.WIDE R10, R14, R27, UR16 ;  /* 0x000000100e0a7e25 */ /* 0x001fc6000f8e021b */
[----:B------:R-:W5:Y:S04]  /*03f0*/  LDG.E R7, desc[UR18][R6.64] ;  /* 0x0000001206077981 */ /* 0x000f68000c1e1900 */
[----:B------:R-:W5:Y:S04]  /*0400*/  LDG.E R24, desc[UR18][R2.64+0x4] ;  /* 0x0000041202187981 */ /* 0x000f68000c1e1900 */
[----:B------:R-:W5:Y:S04]  /*0410*/  LDG.E R8, desc[UR18][R8.64] ;  /* 0x0000001208087981 */ /* 0x000f68000c1e1900 */
[----:B------:R-:W5:Y:S04]  /*0420*/  LDG.E R25, desc[UR18][R2.64+0x8] ;  /* 0x0000081202197981 */ /* 0x000f68000c1e1900 */
[----:B------:R-:W5:Y:S04]  /*0430*/  LDG.E R10, desc[UR18][R10.64] ;  /* 0x000000120a0a7981 */ /* 0x000f68000c1e1900 */
[----:B------:R0:W5:Y:S01]  /*0440*/  LDG.E R27, desc[UR18][R2.64+0xc] ;  /* 0x00000c12021b7981 */ /* 0x000162000c1e1900 */
[----:B------:R-:W-:-:S04]  /*0450*/  UIADD3 UR5, UPT, UPT, UR5, 0x8, URZ ;  /* 0x0000000805057890 */ /* 0x000fc8000fffe0ff */
[----:B------:R-:W-:Y:S01]  /*0460*/  UISETP.NE.AND UP0, UPT, UR5, URZ, UPT ;  /* 0x000000ff0500728c */ /* 0x000fe2000bf05270 */
[----:B-1----:R-:W-:Y:S02]  /*0470*/  MOV R5, UR20 ;  /* 0x0000001400057c02 */ /* 0x002fe40008000f00 */
[----:B0-----:R-:W-:Y:S02]  /*0480*/  IADD3 R2, P0, PT, R2, 0x20, RZ ;  /* 0x0000002002027810 */ /* 0x001fe40007f1e0ff */
[----:B------:R-:W-:Y:S02]  /*0490*/  LEA R14, R5, R14, 0x3 ;  /* 0x0000000e050e7211 */ /* 0x000fe400078e18ff */
[----:B------:R-:W-:Y:S01]  /*04a0*/  IADD3.X R3, PT, PT, RZ, R3, RZ, P0, !PT ;  /* 0x00000003ff037210 */ /* 0x000fe200007fe4ff */
[----:B--2---:R-:W-:-:S04]  /*04b0*/  FFMA R22, R21, R22, R12 ;  /* 0x0000001615167223 */ /* 0x004fc8000000000c */
[----:B---3--:R-:W-:-:S04]  /*04c0*/  FFMA R20, R19, R20, R22 ;  /* 0x0000001413147223 */ /* 0x008fc80000000016 */
[----:B----4-:R-:W-:-:S04]  /*04d0*/  FFMA R18, R17, R18, R20 ;  /* 0x0000001211127223 */ /* 0x010fc80000000014 */
[----:B-----5:R-:W-:-:S04]  /*04e0*/  FFMA R16, R15, R16, R18 ;  /* 0x000000100f107223 */ /* 0x020fc80000000012 */
[----:B------:R-:W-:-:S04]  /*04f0*/  FFMA R23, R23, R4, R16 ;  /* 0x0000000417177223 */ /* 0x000fc80000000010 */
[----:B------:R-:W-:-:S04]  /*0500*/  FFMA R24, R24, R7, R23 ;  /* 0x0000000718187223 */ /* 0x000fc80000000017 */
[----:B------:R-:W-:-:S04]  /*0510*/  FFMA R8, R25, R8, R24 ;  /* 0x0000000819087223 */ /* 0x000fc80000000018 */
[----:B------:R-:W-:Y:S01]  /*0520*/  FFMA R12, R27, R10, R8 ;  /* 0x0000000a1b0c7223 */ /* 0x000fe20000000008 */
[----:B------:R-:W-:Y:S06]  /*0530*/  BRA.U UP0, `(.L_x_1) ;  /* 0xfffffffd003c7547 */ /* 0x000fec000b83ffff */
.L_x_0:
[----:B------:R-:W-:-:S04]  /*0540*/  ULOP3.LUT UR6, UR20, 0x7, URZ, 0xc0, !UPT ;  /* 0x0000000714067892 */ /* 0x000fc8000f8ec0ff */
[----:B------:R-:W-:-:S09]  /*0550*/  UISETP.NE.AND UP0, UPT, UR6, URZ, UPT ;  /* 0x000000ff0600728c */ /* 0x000fd2000bf05270 */
[----:B------:R-:W-:Y:S05]  /*0560*/  BRA.U !UP0, `(.L_x_2) ;  /* 0x0000000508387547 */ /* 0x000fea000b800000 */
[----:B------:R-:W-:Y:S02]  /*0570*/  UISETP.GE.U32.AND UP0, UPT, UR6, 0x4, UPT ;  /* 0x000000040600788c */ /* 0x000fe4000bf06070 */
[----:B------:R-:W-:-:S04]  /*0580*/  ULOP3.LUT UR5, UR20, 0x3, URZ, 0xc0, !UPT ;  /* 0x0000000314057892 */ /* 0x000fc8000f8ec0ff */
[----:B------:R-:W-:-:S03]  /*0590*/  UISETP.NE.AND UP1, UPT, UR5, URZ, UPT ;  /* 0x000000ff0500728c */ /* 0x000fc6000bf25270 */
[----:B------:R-:W-:Y:S08]  /*05a0*/  BRA.U !UP0, `(.L_x_3) ;  /* 0x00000001087c7547 */ /* 0x000ff0000b800000 */
[----:B------:R-:W1:Y:S01]  /*05b0*/  LDC.64 R6, c[0x0][0x388] ;  /* 0x0000e200ff067b82 */ /* 0x000e620000000a00 */
[----:B------:R-:W2:Y:S01]  /*05c0*/  LDCU.64 UR6, c[0x0][0x380] ;  /* 0x00007000ff0677ac */ /* 0x000ea20008000a00 */
[----:B------:R-:W-:Y:S01]  /*05d0*/  IMAD.U32 R9, RZ, RZ, UR4 ;  /* 0x00000004ff097e24 */ /* 0x000fe2000f8e00ff */
[C---:B------:R-:W-:Y:S02]  /*05e0*/  IADD3 R3, PT, PT, R13.reuse, UR4, RZ ;  /* 0x000000040d037c10 */ /* 0x040fe4000fffe0ff */
[----:B------:R-:W-:Y:S01]  /*05f0*/  IADD3 R10, P0, PT, R13, UR4, RZ ;  /* 0x000000040d0a7c10 */ /* 0x000fe2000ff1e0ff */
[----:B------:R-:W-:Y:S01]  /*0600*/  IMAD R9, R9, UR20, R0 ;  /* 0x0000001409097c24 */ /* 0x000fe2000f8e0200 */
[----:B------:R-:W-:Y:S01]  /*0610*/  MOV R11, UR20 ;  /* 0x00000014000b7c02 */ /* 0x000fe20008000f00 */
[----:B------:R-:W3:Y:S01]  /*0620*/  LDC.64 R4, c[0x0][0x380] ;  /* 0x0000e000ff047b82 */ /* 0x000ee20000000a00 */
[----:B------:R-:W-:Y:S01]  /*0630*/  MOV R15, UR20 ;  /* 0x00000014000f7c02 */ /* 0x000fe20008000f00 */
[----:B-1----:R-:W-:Y:S01]  /*0640*/  IMAD.WIDE R6, R9, 0x4, R6 ;  /* 0x0000000409067825 */ /* 0x002fe200078e0206 */
[----:B------:R-:W-:-:S05]  /*0650*/  MOV R9, UR20 ;  /* 0x0000001400097c02 */ /* 0x000fca0008000f00 */
[----:B------:R-:W-:Y:S02]  /*0660*/  IMAD.WIDE R8, R9, 0x4, R6 ;  /* 0x0000000409087825 */ /* 0x000fe400078e0206 */
[----:B0-----:R-:W4:Y:S02]  /*0670*/  LDG.E R6, desc[UR18][R6.64] ;  /* 0x0000001206067981 */ /* 0x001f24000c1e1900 */
[----:B---3--:R-:W-:Y:S01]  /*0680*/  IMAD.WIDE.U32 R4, R3, 0x4, R4 ;  /* 0x0000000403047825 */ /* 0x008fe200078e0004 */
[----:B------:R-:W-:Y:S01]  /*0690*/  IADD3.X R3, PT, PT, RZ, RZ, RZ, P0, !PT ;  /* 0x000000ffff037210 */ /* 0x000fe200007fe4ff */
[----:B------:R-:W3:Y:S01]  /*06a0*/  LDG.E R17, desc[UR18][R8.64] ;  /* 0x0000001208117981 */ /* 0x000ee2000c1e1900 */
[----:B--2---:R-:W-:-:S03]  /*06b0*/  LEA R2, P0, R10, UR6, 0x2 ;  /* 0x000000060a027c11 */ /* 0x004fc6000f8010ff */
[----:B------:R-:W4:Y:S01]  /*06c0*/  LDG.E R5, desc[UR18][R4.64] ;  /* 0x0000001204057981 */ /* 0x000f22000c1e1900 */
[----:B------:R-:W-:Y:S01]  /*06d0*/  LEA.HI.X R3, R10, UR7, R3, 0x2, P0 ;  /* 0x000000070a037c11 */ /* 0x000fe200080f1403 */
[----:B------:R-:W-:-:S04]  /*06e0*/  IMAD.WIDE R10, R11, 0x4, R8 ;  /* 0x000000040b0a7825 */ /* 0x000fc800078e0208 */
[----:B------:R-:W3:Y:S01]  /*06f0*/  LDG.E R16, desc[UR18][R2.64+0x4] ;  /* 0x0000041202107981 */ /* 0x000ee2000c1e1900 */
[----:B------:R-:W-:-:S03]  /*0700*/  IMAD.WIDE R14, R15, 0x4, R10 ;  /* 0x000000040f0e7825 */ /* 0x000fc600078e020a */
[----:B------:R-:W2:Y:S04]  /*0710*/  LDG.E R19, desc[UR18][R10.64] ;  /* 0x000000120a137981 */ /* 0x000ea8000c1e1900 */
[----:B------:R-:W2:Y:S04]  /*0720*/  LDG.E R18, desc[UR18][R2.64+0x8] ;  /* 0x0000081202127981 */ /* 0x000ea8000c1e1900 */
[----:B------:R-:W5:Y:S04]  /*0730*/  LDG.E R20, desc[UR18][R2.64+0xc] ;  /* 0x00000c1202147981 */ /* 0x000f68000c1e1900 */
[----:B------:R-:W5:Y:S01]  /*0740*/  LDG.E R14, desc[UR18][R14.64] ;  /* 0x000000120e0e7981 */ /* 0x000f62000c1e1900 */
[----:B------:R-:W-:Y:S01]  /*0750*/  UIADD3 UR4, UPT, UPT, UR4, 0x4, URZ ;  /* 0x0000000404047890 */ /* 0x000fe2000fffe0ff */
[----:B----4-:R-:W-:-:S04]  /*0760*/  FFMA R5, R5, R6, R12 ;  /* 0x0000000605057223 */ /* 0x010fc8000000000c */
[----:B---3--:R-:W-:-:S04]  /*0770*/  FFMA R5, R16, R17, R5 ;  /* 0x0000001110057223 */ /* 0x008fc80000000005 */
[----:B--2---:R-:W-:-:S04]  /*0780*/  FFMA R5, R18, R19, R5 ;  /* 0x0000001312057223 */ /* 0x004fc80000000005 */
[----:B-----5:R-:W-:-:S07]  /*0790*/  FFMA R12, R20, R14, R5 ;  /* 0x0000000e140c7223 */ /* 0x020fce0000000005 */
.L_x_3:
[----:B------:R-:W-:Y:S05]  /*07a0*/  BRA.U !UP1, `(.L_x_2) ;  /* 0x0000000109a87547 */ /* 0x000fea000b800000 */
[----:B------:R-:W-:Y:S01]  /*07b0*/  UISETP.NE.AND UP0, UPT, UR5, 0x1, UPT ;  /* 0x000000010500788c */ /* 0x000fe2000bf05270 */
[----:B------:R-:W-:Y:S01]  /*07c0*/  MOV R7, UR4 ;  /* 0x0000000400077c02 */ /* 0x000fe20008000f00 */
[----:B------:R-:W-:Y:S02]  /*07d0*/  ULOP3.LUT UR5, UR20, 0x1, URZ, 0xc0, !UPT ;  /* 0x0000000114057892 */ /* 0x000fe4000f8ec0ff */
[----:B------:R-:W-:Y:S02]  /*07e0*/  MOV R15, UR20 ;  /* 0x00000014000f7c02 */ /* 0x000fe40008000f00 */
[----:B------:R-:W-:Y:S01]  /*07f0*/  UISETP.NE.U32.AND UP1, UPT, UR5, 0x1, UPT ;  /* 0x000000010500788c */ /* 0x000fe2000bf25070 */
[----:B------:R-:W-:-:S04]  /*0800*/  PLOP3.LUT P1, PT, PT, PT, UP0, 0x80, 0x8 ;  /* 0x000000000008781c */ /* 0x000fc80003f2f008 */
[----:B------:R-:W1:Y:S01]  /*0810*/  @UP0 LDCU.128 UR8, c[0x0][0x380] ;  /* 0x00007000ff0807ac */ /* 0x000e620008000c00 */
[----:B------:R-:W-:Y:S01]  /*0820*/  PLOP3.LUT P0, PT, PT, PT, UP1, 0x80, 0x8 ;  /* 0x000000000008781c */ /* 0x000fe20003f0f018 */
[----:B------:R-:W2:Y:S04]  /*0830*/  @UP0 LDCU.64 UR6, c[0x0][0x380] ;  /* 0x00007000ff0607ac */ /* 0x000ea80008000a00 */
[----:B------:R-:W3:Y:S03]  /*0840*/  @!UP1 LDCU.128 UR12, c[0x0][0x380] ;  /* 0x00007000ff0c97ac */ /* 0x000ee60008000c00 */
[C---:B------:R-:W-:Y:S02]  /*0850*/  @P1 IADD3 R3, PT, PT, R13.reuse, UR4, RZ ;  /* 0x000000040d031c10 */ /* 0x040fe4000fffe0ff */
[----:B------:R-:W-:Y:S01]  /*0860*/  @P1 IADD3 R6, P2, PT, R13, UR4, RZ ;  /* 0x000000040d061c10 */ /* 0x000fe2000ff5e0ff */
[----:B------:R-:W-:Y:S01]  /*0870*/  @UP0 UIADD3 UR4, UPT, UPT, UR4, 0x2, URZ ;  /* 0x0000000204040890 */ /* 0x000fe2000fffe0ff */
[----:B-1----:R-:W-:Y:S01]  /*0880*/  MOV R11, UR9 ;  /* 0x00000009000b7c02 */ /* 0x002fe20008000f00 */
[----:B------:R-:W-:Y:S01]  /*0890*/  IMAD.U32 R10, RZ, RZ, UR8 ;  /* 0x00000008ff0a7e24 */ /* 0x000fe2000f8e00ff */
[----:B------:R-:W-:-:S02]  /*08a0*/  MOV R4, UR10 ;  /* 0x0000000a00047c02 */ /* 0x000fc40008000f00 */
[----:B------:R-:W-:Y:S01]  /*08b0*/  MOV R5, UR11 ;  /* 0x0000000b00057c02 */ /* 0x000fe20008000f00 */
[----:B------:R-:W-:-:S04]  /*08c0*/  @P1 IMAD.WIDE.U32 R10, R3, 0x4, R10 ;  /* 0x00000004030a1825 */ /* 0x000fc800078e000a */
[----:B------:R-:W-:Y:S01]  /*08d0*/  @P1 IMAD R3, R7, UR20, R0 ;  /* 0x0000001407031c24 */ /* 0x000fe2000f8e0200 */
[----:B------:R-:W-:Y:S01]  /*08e0*/  @P1 IADD3.X R7, PT, PT, RZ, RZ, RZ, P2, !PT ;  /* 0x000000ffff071210 */ /* 0x000fe200017fe4ff */
[----:B------:R-:W-:Y:S01]  /*08f0*/  IMAD.U32 R19, RZ, RZ, UR4 ;  /* 0x00000004ff137e24 */ /* 0x000fe2000f8e00ff */
[C---:B--2---:R-:W-:Y:S01]  /*0900*/  @P1 LEA R2, P2, R6.reuse, UR6, 0x2 ;  /* 0x0000000606021c11 */ /* 0x044fe2000f8410ff */
[----:B------:R-:W-:Y:S01]  /*0910*/  @P1 IMAD.WIDE R4, R3, 0x4, R4 ;  /* 0x0000000403041825 */ /* 0x000fe200078e0204 */
[----:B------:R-:W-:Y:S01]  /*0920*/  @!P0 IADD3 R17, PT, PT, R13, UR4, RZ ;  /* 0x000000040d118c10 */ /* 0x000fe2000fffe0ff */
[----:B0-----:R-:W2:Y:S01]  /*0930*/  @P1 LDG.E R11, desc[UR18][R10.64] ;  /* 0x000000120a0b1981 */ /* 0x001ea2000c1e1900 */
[----:B------:R-:W-:Y:S01]  /*0940*/  @P1 LEA.HI.X R3, R6, UR7, R7, 0x2, P2 ;  /* 0x0000000706031c11 */ /* 0x000fe200090f1407 */
[----:B------:R-:W-:Y:S01]  /*0950*/  @!P0 IMAD R19, R19, UR20, R0 ;  /* 0x0000001413138c24 */ /* 0x000fe2000f8e0200 */
[----:B---3--:R-:W-:Y:S01]  /*0960*/  MOV R6, UR12 ;  /* 0x0000000c00067c02 */ /* 0x008fe20008000f00 */
[----:B------:R-:W-:Y:S01]  /*0970*/  @P1 IMAD.WIDE R14, R15, 0x4, R4 ;  /* 0x000000040f0e1825 */ /* 0x000fe200078e0204 */
[----:B------:R-:W-:Y:S01]  /*0980*/  MOV R7, UR13 ;  /* 0x0000000d00077c02 */ /* 0x000fe20008000f00 */
[----:B------:R-:W2:Y:S01]  /*0990*/  @P1 LDG.E R4, desc[UR18][R4.64] ;  /* 0x0000001204041981 */ /* 0x000ea2000c1e1900 */
[----:B------:R-:W-:-:S02]  /*09a0*/  MOV R8, UR14 ;  /* 0x0000000e00087c02 */ /* 0x000fc40008000f00 */
[----:B------:R-:W-:Y:S01]  /*09b0*/  MOV R9, UR15 ;  /* 0x0000000f00097c02 */ /* 0x000fe20008000f00 */
[----:B------:R-:W-:Y:S01]  /*09c0*/  @!P0 IMAD.WIDE.U32 R6, R17, 0x4, R6 ;  /* 0x0000000411068825 */ /* 0x000fe200078e0006 */
[----:B------:R-:W3:Y:S03]  /*09d0*/  @P1 LDG.E R14, desc[UR18][R14.64] ;  /* 0x000000120e0e1981 */ /* 0x000ee6000c1e1900 */
[----:B------:R-:W-:Y:S01]  /*09e0*/  @!P0 IMAD.WIDE R8, R19, 0x4, R8 ;  /* 0x0000000413088825 */ /* 0x000fe200078e0208 */
[----:B------:R-:W3:Y:S04]  /*09f0*/  @P1 LDG.E R2, desc[UR18][R2.64+0x4] ;  /* 0x0000041202021981 */ /* 0x000ee8000c1e1900 */
[----:B------:R-:W4:Y:S04]  /*0a00*/  @!P0 LDG.E R7, desc[UR18][R6.64] ;  /* 0x0000001206078981 */ /* 0x000f28000c1e1900 */
[----:B------:R-:W4:Y:S01]  /*0a10*/  @!P0 LDG.E R8, desc[UR18][R8.64] ;  /* 0x0000001208088981 */ /* 0x000f22000c1e1900 */
[----:B--2---:R-:W-:-:S04]  /*0a20*/  @P1 FFMA R11, R11, R4, R12 ;  /* 0x000000040b0b1223 */ /* 0x004fc8000000000c */
[----:B---3--:R-:W-:-:S04]  /*0a30*/  @P1 FFMA R12, R2, R14, R11 ;  /* 0x0000000e020c1223 */ /* 0x008fc8000000000b */
[----:B----4-:R-:W-:-:S07]  /*0a40*/  @!P0 FFMA R12, R7, R8, R12 ;  /* 0x00000008070c8223 */ /* 0x010fce000000000c */
.L_x_2:
[----:B------:R-:W1:Y:S01]  /*0a50*/  LDC.64 R2, c[0x0][0x390] ;  /* 0x0000e400ff027b82 */ /* 0x000e620000000a00 */
[----:B------:R-:W-:-:S05]  /*0a60*/  IADD3 R13, PT, PT, R0, R13, RZ ;  /* 0x0000000d000d7210 */ /* 0x000fca0007ffe0ff */
[----:B-1----:R-:W-:-:S05]  /*0a70*/  IMAD.WIDE R2, R13, 0x4, R2 ;  /* 0x000000040d027825 */ /* 0x002fca00078e0202 */
[----:B0-----:R-:W-:Y:S01]  /*0a80*/  STG.E desc[UR18][R2.64], R12 ;  /* 0x0000000c02007986 */ /* 0x001fe2000c101912 */
[----:B------:R-:W-:Y:S05]  /*0a90*/  EXIT ;  /* 0x000000000000794d */ /* 0x000fea0003800000 */
.L_x_4:
[----:B------:R-:W-:-:S00]  /*0aa0*/  BRA `(.L_x_4) ;  /* 0xfffffffc00fc7947 */ /* 0x000fc0000383ffff */
[----:B------:R-:W-:-:S00]  /*0ab0*/  NOP ;  /* 0x0000000000007918 */ /* 0x000fc00000000000 */
        /* <DEDUP_REMOVED lines=12> */
.L_x_53:


//--------------------- .text._Z4showPPfii        --------------------------
	.section	.text._Z4showPPfii,"ax",@progbits
	.align	128
        .global         _Z4showPPfii
        .type           _Z4showPPfii,@function
        .size           _Z4showPPfii,(.L_x_54 - _Z4showPPfii)
        .other          _Z4showPPfii,@"STO_CUDA_ENTRY STV_DEFAULT"
_Z4showPPfii:
.text._Z4showPPfii:
[----:B------:R-:W0:Y:S01]  /*0000*/  LDC R1, c[0x0][0x37c] ;  /* 0x0000df00ff017b82 */ /* 0x000e220000000800 */
[----:B------:R-:W-:Y:S01]  /*0010*/  MOV R0, 0x18 ;  /* 0x0000001800007802 */ /* 0x000fe20000000f00 */
[----:B------:R-:W1:Y:S01]  /*0020*/  LDCU UR4, c[0x0][0x2f8] ;  /* 0x00005f00ff0477ac */ /* 0x000e620008000800 */
[----:B0-----:R-:W-:Y:S01]  /*0030*/  VIADD R1, R1, 0xfffffff8 ;  /* 0xfffffff801017836 */ /* 0x001fe20000000000 */
[----:B------:R-:W-:-:S04]  /*0040*/  CS2R R6, SRZ ;  /* 0x0000000000067805 */ /* 0x000fc8000001ff00 */
[----:B------:R0:W2:Y:S01]  /*0050*/  LDC.64 R2, c[0x4][R0] ;  /* 0x0100000000027b82 */ /* 0x0000a20000000a00 */
[----:B------:R-:W3:Y:S01]  /*0060*/  LDCU.64 UR6, c[0x4][URZ] ;  /* 0x01000000ff0677ac */ /* 0x000ee20008000a00 */
[----:B------:R-:W4:Y:S01]  /*0070*/  LDCU UR5, c[0x0][0x2fc] ;  /* 0x00005f80ff0577ac */ /* 0x000f220008000800 */
[----:B-1----:R-:W-:Y:S01]  /*0080*/  IADD3 R18, P0, PT, R1, UR4, RZ ;  /* 0x0000000401127c10 */ /* 0x002fe2000ff1e0ff */
[----:B---3--:R-:W-:Y:S02]  /*0090*/  IMAD.U32 R4, RZ, RZ, UR6 ;  /* 0x00000006ff047e24 */ /* 0x008fe4000f8e00ff */
[----:B------:R-:W-:Y:S02]  /*00a0*/  IMAD.U32 R5, RZ, RZ, UR7 ;  /* 0x00000007ff057e24 */ /* 0x000fe4000f8e00ff */
[----:B0---4-:R-:W-:-:S08]  /*00b0*/  IMAD.X R17, RZ, RZ, UR5, P0 ;  /* 0x00000005ff117e24 */ /* 0x011fd000080e06ff */
[----:B------:R-:W-:-:S07]  /*00c0*/  LEPC R20, `(.L_x_5) ;  /* 0x000000001014794e */ /* 0x000fce0000000000 */
[----:B--2---:R-:W-:Y:S05]  /*00d0*/  CALL.ABS.NOINC R2 ;  /* 0x0000000002007343 */ /* 0x004fea0003c00000 */
.L_x_5:
[----:B------:R-:W0:Y:S02]  /*00e0*/  LDC R16, c[0x0][0x38c] ;  /* 0x0000e300ff107b82 */ /* 0x000e240000000800 */
[----:B0-----:R-:W-:-:S13]  /*00f0*/  ISETP.NE.AND P0, PT, R16, RZ, PT ;  /* 0x000000ff1000720c */ /* 0x001fda0003f05270 */
[----:B------:R-:W-:Y:S05]  /*0100*/  @!P0 EXIT ;  /* 0x000000000000894d */ /* 0x000fea0003800000 */
[----:B------:R-:W0:Y:S02]  /*0110*/  LDCU UR4, c[0x0][0x388] ;  /* 0x00007100ff0477ac */ /* 0x000e240008000800 */
[----:B0-----:R-:W-:-:S09]  /*0120*/  UISETP.NE.AND UP0, UPT, UR4, URZ, UPT ;  /* 0x000000ff0400728c */ /* 0x001fd2000bf05270 */
[----:B------:R-:W-:Y:S05]  /*0130*/  BRA.U UP0, `(.L_x_6) ;  /* 0x0000000100e07547 */ /* 0x000fea000b800000 */
[C---:B------:R-:W-:Y:S02]  /*0140*/  ISETP.GE.U32.AND P0, PT, R16.reuse, 0x4, PT ;  /* 0x000000041000780c */ /* 0x040fe40003f06070 */
[----:B------:R-:W-:-:S11]  /*0150*/  LOP3.LUT R17, R16, 0x3, RZ, 0xc0, !PT ;  /* 0x0000000310117812 */ /* 0x000fd600078ec0ff */
[----:B------:R-:W-:Y:S05]  /*0160*/  @!P0 BRA `(.L_x_7) ;  /* 0x0000000000988947 */ /* 0x000fea0003800000 */
[----:B------:R-:W-:Y:S01]  /*0170*/  LOP3.LUT R16, R16, 0xfffffffc, RZ, 0xc0, !PT ;  /* 0xfffffffc10107812 */ /* 0x000fe200078ec0ff */
[----:B------:R-:W-:Y:S04]  /*0180*/  BSSY.RECONVERGENT B6, `(.L_x_7) ;  /* 0x0000024000067945 */ /* 0x000fe80003800200 */
[----:B------:R-:W-:-:S07]  /*0190*/  IMAD.MOV R16, RZ, RZ, -R16 ;  /* 0x000000ffff107224 */ /* 0x000fce00078e0a10 */
.L_x_12:
[----:B------:R-:W-:Y:S01]  /*01a0*/  MOV R2, 0x18 ;  /* 0x0000001800027802 */ /* 0x000fe20000000f00 */
[----:B------:R-:W0:Y:S01]  /*01b0*/  LDCU.64 UR4, c[0x4][0x10] ;  /* 0x01000200ff0477ac */ /* 0x000e220008000a00 */
[----:B------:R-:W-:Y:S01]  /*01c0*/  VIADD R16, R16, 0x4 ;  /* 0x0000000410107836 */ /* 0x000fe20000000000 */
[----:B------:R-:W-:Y:S01]  /*01d0*/  CS2R R6, SRZ ;  /* 0x0000000000067805 */ /* 0x000fe2000001ff00 */
[----:B------:R1:W2:Y:S03]  /*01e0*/  LDC.64 R8, c[0x4][R2] ;  /* 0x0100000002087b82 */ /* 0x0002a60000000a00 */
[----:B------:R-:W-:-:S04]  /*01f0*/  ISETP.NE.AND P0, PT, R16, RZ, PT ;  /* 0x000000ff1000720c */ /* 0x000fc80003f05270 */
[----:B------:R-:W-:Y:S01]  /*0200*/  P2R R18, PR, RZ, 0x1 ;  /* 0x00000001ff127803 */ /* 0x000fe20000000000 */
[----:B0-----:R-:W-:Y:S02]  /*0210*/  IMAD.U32 R4, RZ, RZ, UR4 ;  /* 0x00000004ff047e24 */ /* 0x001fe4000f8e00ff */
[----:B-1----:R-:W-:-:S07]  /*0220*/  IMAD.U32 R5, RZ, RZ, UR5 ;  /* 0x00000005ff057e24 */ /* 0x002fce000f8e00ff */
[----:B------:R-:W-:-:S07]  /*0230*/  LEPC R20, `(.L_x_8) ;  /* 0x000000001014794e */ /* 0x000fce0000000000 */
[----:B--2---:R-:W-:Y:S05]  /*0240*/  CALL.ABS.NOINC R8 ;  /* 0x0000000008007343 */ /* 0x004fea0003c00000 */
.L_x_8:
[----:B------:R0:W1:Y:S01]  /*0250*/  LDC.64 R8, c[0x4][R2] ;  /* 0x0100000002087b82 */ /* 0x0000620000000a00 */
[----:B------:R-:W2:Y:S01]  /*0260*/  LDCU.64 UR4, c[0x4][0x10] ;  /* 0x01000200ff0477ac */ /* 0x000ea20008000a00 */
[----:B------:R-:W-:Y:S01]  /*0270*/  CS2R R6, SRZ ;  /* 0x0000000000067805 */ /* 0x000fe2000001ff00 */
[----:B--2---:R-:W-:Y:S02]  /*0280*/  IMAD.U32 R4, RZ, RZ, UR4 ;  /* 0x00000004ff047e24 */ /* 0x004fe4000f8e00ff */
[----:B0-----:R-:W-:-:S07]  /*0290*/  IMAD.U32 R5, RZ, RZ, UR5 ;  /* 0x00000005ff057e24 */ /* 0x001fce000f8e00ff */
[----:B------:R-:W-:-:S07]  /*02a0*/  LEPC R20, `(.L_x_9) ;  /* 0x000000001014794e */ /* 0x000fce0000000000 */
[----:B-1----:R-:W-:Y:S05]  /*02b0*/  CALL.ABS.NOINC R8 ;  /* 0x0000000008007343 */ /* 0x002fea0003c00000 */
.L_x_9:
[----:B------:R0:W1:Y:S01]  /*02c0*/  LDC.64 R8, c[0x4][R2] ;  /* 0x0100000002087b82 */ /* 0x0000620000000a00 */
[----:B------:R-:W2:Y:S01]  /*02d0*/  LDCU.64 UR4, c[0x4][0x10] ;  /* 0x01000200ff0477ac */ /* 0x000ea20008000a00 */
[----:B------:R-:W-:Y:S01]  /*02e0*/  CS2R R6, SRZ ;  /* 0x0000000000067805 */ /* 0x000fe2000001ff00 */
[----:B--2---:R-:W-:Y:S02]  /*02f0*/  IMAD.U32 R4, RZ, RZ, UR4 ;  /* 0x00000004ff047e24 */ /* 0x004fe4000f8e00ff */
[----:B0-----:R-:W-:-:S07]  /*0300*/  IMAD.U32 R5, RZ, RZ, UR5 ;  /* 0x00000005ff057e24 */ /* 0x001fce000f8e00ff */
[----:B------:R-:W-:-:S07]  /*0310*/  LEPC R20, `(.L_x_10) ;  /* 0x000000001014794e */ /* 0x000fce0000000000 */
[----:B-1----:R-:W-:Y:S05]  /*0320*/  CALL.ABS.NOINC R8 ;  /* 0x0000000008007343 */ /* 0x002fea0003c00000 */
.L_x_10:
[----:B------:R-:W0:Y:S01]  /*0330*/  LDC.64 R2, c[0x4][R2] ;  /* 0x0100000002027b82 */ /* 0x000e220000000a00 */
[----:B------:R-:W1:Y:S01]  /*0340*/  LDCU.64 UR4, c[0x4][0x10] ;  /* 0x01000200ff0477ac */ /* 0x000e620008000a00 */
[----:B------:R-:W-:Y:S02]  /*0350*/  CS2R R6, SRZ ;  /* 0x0000000000067805 */ /* 0x000fe4000001ff00 */
[----:B-1----:R-:W-:Y:S01]  /*0360*/  MOV R4, UR4 ;  /* 0x0000000400047c02 */ /* 0x002fe20008000f00 */
[----:B------:R-:W-:-:S07]  /*0370*/  IMAD.U32 R5, RZ, RZ, UR5 ;  /* 0x00000005ff057e24 */ /* 0x000fce000f8e00ff */
[----:B------:R-:W-:-:S07]  /*0380*/  LEPC R20, `(.L_x_11) ;  /* 0x000000001014794e */ /* 0x000fce0000000000 */
[----:B0-----:R-:W-:Y:S05]  /*0390*/  CALL.ABS.NOINC R2 ;  /* 0x0000000002007343 */ /* 0x001fea0003c00000 */
.L_x_11:
[----:B------:R-:W-:-:S13]  /*03a0*/  ISETP.NE.AND P6, PT, R18, RZ, PT ;  /* 0x000000ff1200720c */ /* 0x000fda0003fc5270 */
[----:B------:R-:W-:Y:S05]  /*03b0*/  @P6 BRA `(.L_x_12) ;  /* 0xfffffffc00786947 */ /* 0x000fea000383ffff */
[----:B------:R-:W-:Y:S05]  /*03c0*/  BSYNC.RECONVERGENT B6 ;  /* 0x0000000000067941 */ /* 0x000fea0003800200 */
.L_x_7:
[----:B------:R-:W-:-:S13]  /*03d0*/  ISETP.NE.AND P0, PT, R17, RZ, PT ;  /* 0x000000ff1100720c */ /* 0x000fda0003f05270 */
[----:B------:R-:W-:Y:S05]  /*03e0*/  @!P0 EXIT ;  /* 0x000000000000894d */ /* 0x000fea0003800000 */
[----:B------:R-:W-:-:S07]  /*03f0*/  IMAD.MOV R17, RZ, RZ, -R17 ;  /* 0x000000ffff117224 */ /* 0x000fce00078e0a11 */
.L_x_14:
[----:B------:R-:W-:Y:S01]  /*0400*/  MOV R0, 0x18 ;  /* 0x0000001800007802 */ /* 0x000fe20000000f00 */
[----:B------:R-:W0:Y:S01]  /*0410*/  LDCU.64 UR4, c[0x4][0x10] ;  /* 0x01000200ff0477ac */ /* 0x000e220008000a00 */
[----:B------:R-:W-:Y:S02]  /*0420*/  CS2R R6, SRZ ;  /* 0x0000000000067805 */ /* 0x000fe4000001ff00 */
[----:B------:R1:W2:Y:S01]  /*0430*/  LDC.64 R2, c[0x4][R0] ;  /* 0x0100000000027b82 */ /* 0x0002a20000000a00 */
[----:B0-----:R-:W-:Y:S02]  /*0440*/  IMAD.U32 R4, RZ, RZ, UR4 ;  /* 0x00000004ff047e24 */ /* 0x001fe4000f8e00ff */
[----:B-1----:R-:W-:-:S07]  /*0450*/  IMAD.U32 R5, RZ, RZ, UR5 ;  /* 0x00000005ff057e24 */ /* 0x002fce000f8e00ff */
[----:B------:R-:W-:-:S07]  /*0460*/  LEPC R20, `(.L_x_13) ;  /* 0x000000001014794e */ /* 0x000fce0000000000 */
[----:B--2---:R-:W-:Y:S05]  /*0470*/  CALL.ABS.NOINC R2 ;  /* 0x0000000002007343 */ /* 0x004fea0003c00000 */
.L_x_13:
[----:B------:R-:W-:-:S05]  /*0480*/  VIADD R17, R17, 0x1 ;  /* 0x0000000111117836 */ /* 0x000fca0000000000 */
[----:B------:R-:W-:-:S13]  /*0490*/  ISETP.NE.AND P0, PT, R17, RZ, PT ;  /* 0x000000ff1100720c */ /* 0x000fda0003f05270 */
[----:B------:R-:W-:Y:S05]  /*04a0*/  @!P0 EXIT ;  /* 0x000000000000894d */ /* 0x000fea0003800000 */
[----:B------:R-:W-:Y:S05]  /*04b0*/  BRA `(.L_x_14) ;  /* 0xfffffffc00d07947 */ /* 0x000fea000383ffff */
.L_x_6:
[----:B------:R-:W-:-:S07]  /*04c0*/  IMAD.MOV.U32 R24, RZ, RZ, RZ ;  /* 0x000000ffff187224 */ /* 0x000fce00078e00ff */
.L_x_51:
[----:B------:R-:W0:Y:S01]  /*04d0*/  LDC.64 R30, c[0x0][0x380] ;  /* 0x0000e000ff1e7b82 */ /* 0x000e220000000a00 */
[----:B------:R-:W1:Y:S01]  /*04e0*/  LDCU.64 UR4, c[0x0][0x388] ;  /* 0x00007100ff0477ac */ /* 0x000e620008000a00 */
[----:B------:R-:W-:Y:S01]  /*04f0*/  IMAD.MOV.U32 R16, RZ, RZ, RZ ;  /* 0x000000ffff107224 */ /* 0x000fe200078e00ff */
[----:B-1----:R-:W-:Y:S01]  /*0500*/  UISETP.GE.U32.AND UP0, UPT, UR4, 0x10, UPT ;  /* 0x000000100400788c */ /* 0x002fe2000bf06070 */
[----:B0-----:R-:W-:-:S04]  /*0510*/  IMAD.WIDE.U32 R30, R24, 0x8, R30 ;  /* 0x00000008181e7825 */ /* 0x001fc800078e001e */
[----:B------:R-:W-:-:S05]  /*0520*/  VIADD R24, R24, 0x1 ;  /* 0x0000000118187836 */ /* 0x000fca0000000000 */
[----:B------:R-:W-:-:S04]  /*0530*/  ISETP.NE.AND P0, PT, R24, UR5, PT ;  /* 0x0000000518007c0c */ /* 0x000fc8000bf05270 */
[----:B------:R-:W-:Y:S01]  /*0540*/  P2R R26, PR, RZ, 0x1 ;  /* 0x00000001ff1a7803 */ /* 0x000fe20000000000 */
[----:B------:R-:W-:Y:S08]  /*0550*/  BRA.U !UP0, `(.L_x_15) ;  /* 0x00000011084c7547 */ /* 0x000ff0000b800000 */
[----:B------:R-:W-:Y:S01]  /*0560*/  ULOP3.LUT UR4, UR4, 0xfffffff0, URZ, 0xc0, !UPT ;  /* 0xfffffff004047892 */ /* 0x000fe2000f8ec0ff */
[----:B------:R-:W-:Y:S01]  /*0570*/  BSSY.RECONVERGENT B6, `(.L_x_15) ;  /* 0x0000111000067945 */ /* 0x000fe20003800200 */
[----:B------:R-:W-:Y:S02]  /*0580*/  CS2R R22, SRZ ;  /* 0x0000000000167805 */ /* 0x000fe4000001ff00 */
[----:B------:R-:W-:-:S06]  /*0590*/  UIADD3 UR4, UPT, UPT, -UR4, URZ, URZ ;  /* 0x000000ff04047290 */ /* 0x000fcc000fffe1ff */
[----:B------:R-:W-:-:S07]  /*05a0*/  IMAD.U32 R2, RZ, RZ, UR4 ;  /* 0x00000004ff027e24 */ /* 0x000fce000f8e00ff */
.L_x_32:
[----:B------:R-:W0:Y:S01]  /*05b0*/  LDC.64 R28, c[0x0][0x358] ;  /* 0x0000d600ff1c7b82 */ /* 0x000e220000000a00 */
[----:B------:R-:W1:Y:S01]  /*05c0*/  LDCU.64 UR6, c[0x4][0x8] ;  /* 0x01000100ff0677ac */ /* 0x000e620008000a00 */
[----:B0-----:R-:W-:Y:S02]  /*05d0*/  R2UR UR4, R28 ;  /* 0x000000001c0472ca */ /* 0x001fe400000e0000 */
[----:B------:R-:W-:-:S13]  /*05e0*/  R2UR UR5, R29 ;  /* 0x000000001d0572ca */ /* 0x000fda00000e0000 */
[----:B------:R-:W2:Y:S02]  /*05f0*/  LDG.E.64 R4, desc[UR4][R30.64] ;  /* 0x000000041e047981 */ /* 0x000ea4000c1e1b00 */
[----:B--2---:R-:W-:-:S05]  /*0600*/  IADD3 R6, P0, PT, R4, R23, RZ ;  /* 0x0000001704067210 */ /* 0x004fca0007f1e0ff */
[----:B------:R-:W-:-:S05]  /*0610*/  IMAD.X R7, R5, 0x1, R22, P0 ;  /* 0x0000000105077824 */ /* 0x000fca00000e0616 */
[----:B------:R0:W2:Y:S01]  /*0620*/  LD.E R0, desc[UR4][R6.64] ;  /* 0x0000000406007980 */ /* 0x0000a2000c101900 */
[----:B------:R-:W-:Y:S01]  /*0630*/  MOV R8, 0x18 ;  /* 0x0000001800087802 */ /* 0x000fe20000000f00 */
[----:B------:R-:W3:Y:S01]  /*0640*/  LDCU UR4, c[0x0][0x388] ;  /* 0x00007100ff0477ac */ /* 0x000ee20008000800 */
[----:B------:R-:W-:Y:S01]  /*0650*/  VIADD R2, R2, 0x10 ;  /* 0x0000001002027836 */ /* 0x000fe20000000000 */
[----:B-1----:R-:W-:Y:S01]  /*0660*/  MOV R4, UR6 ;  /* 0x0000000600047c02 */ /* 0x002fe20008000f00 */
[----:B------:R-:W-:Y:S02]  /*0670*/  IMAD.U32 R5, RZ, RZ, UR7 ;  /* 0x00000007ff057e24 */ /* 0x000fe4000f8e00ff */
[----:B------:R-:W1:Y:S01]  /*0680*/  LDC.64 R8, c[0x4][R8] ;  /* 0x0100000008087b82 */ /* 0x000e620000000a00 */
[----:B------:R-:W-:Y:S01]  /*0690*/  ISETP.NE.AND P0, PT, R2, RZ, PT ;  /* 0x000000ff0200720c */ /* 0x000fe20003f05270 */
[----:B0-----:R-:W-:-:S03]  /*06a0*/  IMAD.MOV.U32 R6, RZ, RZ, R18 ;  /* 0x000000ffff067224 */ /* 0x001fc600078e0012 */
[----:B------:R-:W-:Y:S01]  /*06b0*/  P2R R25, PR, RZ, 0x1 ;  /* 0x00000001ff197803 */ /* 0x000fe20000000000 */
[----:B------:R-:W-:Y:S01]  /*06c0*/  IMAD.MOV.U32 R7, RZ, RZ, R17 ;  /* 0x000000ffff077224 */ /* 0x000fe200078e0011 */
[----:B---3--:R-:W-:-:S06]  /*06d0*/  ULOP3.LUT UR4, UR4, 0xfffffff0, URZ, 0xc0, !UPT ;  /* 0xfffffff004047892 */ /* 0x008fcc000f8ec0ff */
[----:B------:R-:W-:Y:S01]  /*06e0*/  IMAD.U32 R16, RZ, RZ, UR4 ;  /* 0x00000004ff107e24 */ /* 0x000fe2000f8e00ff */
[----:B--2---:R-:W0:Y:S02]  /*06f0*/  F2F.F64.F32 R10, R0 ;  /* 0x00000000000a7310 */ /* 0x004e240000201800 */
[----:B01----:R0:W-:Y:S04]  /*0700*/  STL.64 [R1], R10 ;  /* 0x0000000a01007387 */ /* 0x0031e80000100a00 */
[----:B------:R-:W-:-:S07]  /*0710*/  LEPC R20, `(.L_x_16) ;  /* 0x000000001014794e */ /* 0x000fce0000000000 */
[----:B0-----:R-:W-:Y:S05]  /*0720*/  CALL.ABS.NOINC R8 ;  /* 0x0000000008007343 */ /* 0x001fea0003c00000 */
.L_x_16:
[----:B------:R-:W-:Y:S02]  /*0730*/  R2UR UR4, R28 ;  /* 0x000000001c0472ca */ /* 0x000fe400000e0000 */
[----:B------:R-:W-:-:S13]  /*0740*/  R2UR UR5, R29 ;  /* 0x000000001d0572ca */ /* 0x000fda00000e0000 */
[----:B------:R-:W2:Y:S02]  /*0750*/  LDG.E.64 R4, desc[UR4][R30.64] ;  /* 0x000000041e047981 */ /* 0x000ea4000c1e1b00 */
[----:B--2---:R-:W-:-:S05]  /*0760*/  IADD3 R12, P0, PT, R4, R23, RZ ;  /* 0x00000017040c7210 */ /* 0x004fca0007f1e0ff */
[----:B------:R-:W-:-:S05]  /*0770*/  IMAD.X R13, R5, 0x1, R22, P0 ;  /* 0x00000001050d7824 */ /* 0x000fca00000e0616 */
[----:B------:R-:W2:Y:S01]  /*0780*/  LD.E R0, desc[UR4][R12.64+0x4] ;  /* 0x000004040c007980 */ /* 0x000ea2000c101900 */
[----:B------:R-:W-:Y:S01]  /*0790*/  MOV R19, 0x18 ;  /* 0x0000001800137802 */ /* 0x000fe20000000f00 */
[----:B------:R-:W0:Y:S01]  /*07a0*/  LDCU.64 UR4, c[0x4][0x8] ;  /* 0x01000100ff0477ac */ /* 0x000e220008000a00 */
[----:B------:R-:W-:Y:S02]  /*07b0*/  IMAD.MOV.U32 R6, RZ, RZ, R18 ;  /* 0x000000ffff067224 */ /* 0x000fe400078e0012 */
[----:B------:R1:W3:Y:S01]  /*07c0*/  LDC.64 R8, c[0x4][R19] ;  /* 0x0100000013087b82 */ /* 0x0002e20000000a00 */
[----:B------:R-:W-:Y:S02]  /*07d0*/  IMAD.MOV.U32 R7, RZ, RZ, R17 ;  /* 0x000000ffff077224 */ /* 0x000fe400078e0011 */
[----:B0-----:R-:W-:Y:S02]  /*07e0*/  IMAD.U32 R4, RZ, RZ, UR4 ;  /* 0x00000004ff047e24 */ /* 0x001fe4000f8e00ff */
[----:B------:R-:W-:Y:S01]  /*07f0*/  IMAD.U32 R5, RZ, RZ, UR5 ;  /* 0x00000005ff057e24 */ /* 0x000fe2000f8e00ff */
[----:B--2---:R-:W0:Y:S02]  /*0800*/  F2F.F64.F32 R10, R0 ;  /* 0x00000000000a7310 */ /* 0x004e240000201800 */
[----:B0--3--:R1:W-:Y:S04]  /*0810*/  STL.64 [R1], R10 ;  /* 0x0000000a01007387 */ /* 0x0093e80000100a00 */
[----:B------:R-:W-:-:S07]  /*0820*/  LEPC R20, `(.L_x_17) ;  /* 0x000000001014794e */ /* 0x000fce0000000000 */
[----:B-1----:R-:W-:Y:S05]  /*0830*/  CALL.ABS.NOINC R8 ;  /* 0x0000000008007343 */ /* 0x002fea0003c00000 */
.L_x_17:
[----:B------:R-:W-:Y:S02]  /*0840*/  R2UR UR4, R28 ;  /* 0x000000001c0472ca */ /* 0x000fe400000e0000 */
[----:B------:R-:W-:-:S13]  /*0850*/  R2UR UR5, R29 ;  /* 0x000000001d0572ca */ /* 0x000fda00000e0000 */
[----:B------:R-:W2:Y:S02]  /*0860*/  LDG.E.64 R4, desc[UR4][R30.64] ;  /* 0x000000041e047981 */ /* 0x000ea4000c1e1b00 */
[----:B--2---:R-:W-:-:S05]  /*0870*/  IADD3 R12, P0, PT, R4, R23, RZ ;  /* 0x00000017040c7210 */ /* 0x004fca0007f1e0ff */
[----:B------:R-:W-:-:S05]  /*0880*/  IMAD.X R13, R5, 0x1, R22, P0 ;  /* 0x00000001050d7824 */ /* 0x000fca00000e0616 */
[----:B------:R-:W2:Y:S01]  /*0890*/  LD.E R0, desc[UR4][R12.64+0x8] ;  /* 0x000008040c007980 */ /* 0x000ea2000c101900 */
[----:B------:R0:W1:Y:S01]  /*08a0*/  LDC.64 R8, c[0x4][R19] ;  /* 0x0100000013087b82 */ /* 0x0000620000000a00 */
[----:B------:R-:W3:Y:S01]  /*08b0*/  LDCU.64 UR4, c[0x4][0x8] ;  /* 0x01000100ff0477ac */ /* 0x000ee20008000a00 */
[----:B------:R-:W-:Y:S02]  /*08c0*/  IMAD.MOV.U32 R6, RZ, RZ, R18 ;  /* 0x000000ffff067224 */ /* 0x000fe400078e0012 */
[----:B------:R-:W-:Y:S02]  /*08d0*/  IMAD.MOV.U32 R7, RZ, RZ, R17 ;  /* 0x000000ffff077224 */ /* 0x000fe400078e0011 */
[----:B---3--:R-:W-:Y:S01]  /*08e0*/  IMAD.U32 R4, RZ, RZ, UR4 ;  /* 0x00000004ff047e24 */ /* 0x008fe2000f8e00ff */
[----:B------:R-:W-:Y:S01]  /*08f0*/  MOV R5, UR5 ;  /* 0x0000000500057c02 */ /* 0x000fe20008000f00 */
[----:B--2---:R-:W2:Y:S02]  /*0900*/  F2F.F64.F32 R10, R0 ;  /* 0x00000000000a7310 */ /* 0x004ea40000201800 */
[----:B-12---:R0:W-:Y:S04]  /*0910*/  STL.64 [R1], R10 ;  /* 0x0000000a01007387 */ /* 0x0061e80000100a00 */
[----:B------:R-:W-:-:S07]  /*0920*/  LEPC R20, `(.L_x_18) ;  /* 0x000000001014794e */ /* 0x000fce0000000000 */
[----:B0-----:R-:W-:Y:S05]  /*0930*/  CALL.ABS.NOINC R8 ;  /* 0x0000000008007343 */ /* 0x001fea0003c00000 */
.L_x_18:
        /* <DEDUP_REMOVED lines=10> */
[----:B---3--:R-:W-:Y:S02]  /*09e0*/  IMAD.U32 R4, RZ, RZ, UR4 ;  /* 0x00000004ff047e24 */ /* 0x008fe4000f8e00ff */
[----:B------:R-:W-:Y:S01]  /*09f0*/  IMAD.U32 R5, RZ, RZ, UR5 ;  /* 0x00000005ff057e24 */ /* 0x000fe2000f8e00ff */
[----:B--2---:R-:W2:Y:S02]  /*0a00*/  F2F.F64.F32 R10, R0 ;  /* 0x00000000000a7310 */ /* 0x004ea40000201800 */
[----:B-12---:R0:W-:Y:S04]  /*0a10*/  STL.64 [R1], R10 ;  /* 0x0000000a01007387 */ /* 0x0061e80000100a00 */
[----:B------:R-:W-:-:S07]  /*0a20*/  LEPC R20, `(.L_x_19) ;  /* 0x000000001014794e */ /* 0x000fce0000000000 */
[----:B0-----:R-:W-:Y:S05]  /*0a30*/  CALL.ABS.NOINC R8 ;  /* 0x0000000008007343 */ /* 0x001fea0003c00000 */
.L_x_19:
        /* <DEDUP_REMOVED lines=8> */
[----:B------:R-:W-:Y:S01]  /*0ac0*/  IMAD.MOV.U32 R6, RZ, RZ, R18 ;  /* 0x000000ffff067224 */ /* 0x000fe200078e0012 */
[----:B------:R-:W-:Y:S01]  /*0ad0*/  MOV R7, R17 ;  /* 0x0000001100077202 */ /* 0x000fe20000000f00 */
[----:B---3--:R-:W-:Y:S02]  /*0ae0*/  IMAD.U32 R4, RZ, RZ, UR4 ;  /* 0x00000004ff047e24 */ /* 0x008fe4000f8e00ff */
[----:B------:R-:W-:Y:S01]  /*0af0*/  IMAD.U32 R5, RZ, RZ, UR5 ;  /* 0x00000005ff057e24 */ /* 0x000fe2000f8e00ff */
[----:B--2---:R-:W2:Y:S02]  /*0b00*/  F2F.F64.F32 R10, R0 ;  /* 0x00000000000a7310 */ /* 0x004ea40000201800 */
[----:B-12---:R0:W-:Y:S04]  /*0b10*/  STL.64 [R1], R10 ;  /* 0x0000000a01007387 */ /* 0x0061e80000100a00 */
[----:B------:R-:W-:-:S07]  /*0b20*/  LEPC R20, `(.L_x_20) ;  /* 0x000000001014794e */ /* 0x000fce0000000000 */
[----:B0-----:R-:W-:Y:S05]  /*0b30*/  CALL.ABS.NOINC R8 ;  /* 0x0000000008007343 */ /* 0x001fea0003c00000 */
.L_x_20:
        /* <DEDUP_REMOVED lines=16> */
.L_x_21:
        /* <DEDUP_REMOVED lines=16> */
.L_x_22:
        /* <DEDUP_REMOVED lines=9> */
[----:B------:R-:W-:Y:S01]  /*0dd0*/  IMAD.MOV.U32 R7, RZ, RZ, R17 ;  /* 0x000000ffff077224 */ /* 0x000fe200078e0011 */
[----:B---3--:R-:W-:Y:S01]  /*0de0*/  MOV R4, UR4 ;  /* 0x0000000400047c02 */ /* 0x008fe20008000f00 */
[----:B------:R-:W-:Y:S01]  /*0df0*/  IMAD.U32 R5, RZ, RZ, UR5 ;  /* 0x00000005ff057e24 */ /* 0x000fe2000f8e00ff */
[----:B--2---:R-:W2:Y:S02]  /*0e00*/  F2F.F64.F32 R10, R0 ;  /* 0x00000000000a7310 */ /* 0x004ea40000201800 */
[----:B-12---:R0:W-:Y:S04]  /*0e10*/  STL.64 [R1], R10 ;  /* 0x0000000a01007387 */ /* 0x0061e80000100a00 */
[----:B------:R-:W-:-:S07]  /*0e20*/  LEPC R20, `(.L_x_23) ;  /* 0x000000001014794e */ /* 0x000fce0000000000 */
[----:B0-----:R-:W-:Y:S05]  /*0e30*/  CALL.ABS.NOINC R8 ;  /* 0x0000000008007343 */ /* 0x001fea0003c00000 */
.L_x_23:
        /* <DEDUP_REMOVED lines=16> */
.L_x_24:
        /* <DEDUP_REMOVED lines=8> */
[----:B------:R-:W-:Y:S01]  /*0fc0*/  MOV R6, R18 ;  /* 0x0000001200067202 */ /* 0x000fe20000000f00 */
[----:B------:R-:W-:Y:S02]  /*0fd0*/  IMAD.MOV.U32 R7, RZ, RZ, R17 ;  /* 0x000000ffff077224 */ /* 0x000fe400078e0011 */
[----:B---3--:R-:W-:Y:S02]  /*0fe0*/  IMAD.U32 R4, RZ, RZ, UR4 ;  /* 0x00000004ff047e24 */ /* 0x008fe4000f8e00ff */
[----:B------:R-:W-:Y:S01]  /*0ff0*/  IMAD.U32 R5, RZ, RZ, UR5 ;  /* 0x00000005ff057e24 */ /* 0x000fe2000f8e00ff */
[----:B--2---:R-:W2:Y:S02]  /*1000*/  F2F.F64.F32 R10, R0 ;  /* 0x00000000000a7310 */ /* 0x004ea40000201800 */
[----:B-12---:R0:W-:Y:S04]  /*1010*/  STL.64 [R1], R10 ;  /* 0x0000000a01007387 */ /* 0x0061e80000100a00 */
[----:B------:R-:W-:-:S07]  /*1020*/  LEPC R20, `(.L_x_25) ;  /* 0x000000001014794e */ /* 0x000fce0000000000 */
[----:B0-----:R-:W-:Y:S05]  /*1030*/  CALL.ABS.NOINC R8 ;  /* 0x0000000008007343 */ /* 0x001fea0003c00000 */
.L_x_25:
        /* <DEDUP_REMOVED lines=16> */
.L_x_26:
        /* <DEDUP_REMOVED lines=16> */
.L_x_27:
[----:B------:R-:W-:Y:S02]  /*1240*/  R2UR UR4, R28 ;  /* 0x000000001c0472ca */ /* 0x000fe400000e0000 */
[----:B------:R-:W-:-:S13]  /*1250*/  R2UR UR5, R29 ;  /* 0x000000001d0572ca */ /* 0x000fda00000e0000 */
[----:B------:R-:W2:Y:S02]  /*1260*/  LDG.E.64 R4, desc[UR4][R30.64] ;  /* 0x000000041e047981 */ /* 0x000ea4000c1e1b00 */
[----:B--2---:R-:W-:-:S04]  /*1270*/  IADD3 R12, P0, PT, R4, R23, RZ ;  /* 0x00000017040c7210 */ /* 0x004fc80007f1e0ff */
[----:B------:R-:W-:-:S05]  /*1280*/  IADD3.X R13, PT, PT, R5, R22, RZ, P0, !PT ;  /* 0x00000016050d7210 */ /* 0x000fca00007fe4ff */
        /* <DEDUP_REMOVED lines=11> */
.L_x_28:
        /* <DEDUP_REMOVED lines=16> */
.L_x_29:
        /* <DEDUP_REMOVED lines=16> */
.L_x_30:
        /* <DEDUP_REMOVED lines=16> */
.L_x_31:
[----:B------:R-:W-:Y:S02]  /*1640*/  ISETP.NE.AND P6, PT, R25, RZ, PT ;  /* 0x000000ff1900720c */ /* 0x000fe40003fc5270 */
[----:B------:R-:W-:-:S05]  /*1650*/  IADD3 R23, P0, PT, R23, 0x40, RZ ;  /* 0x0000004017177810 */ /* 0x000fca0007f1e0ff */
[----:B------:R-:W-:-:S06]  /*1660*/  IMAD.X R22, RZ, RZ, R22, P0 ;  /* 0x000000ffff167224 */ /* 0x000fcc00000e0616 */
[----:B------:R-:W-:Y:S05]  /*1670*/  @P6 BRA `(.L_x_32) ;  /* 0xffffffec00cc6947 */ /* 0x000fea000383ffff */
[----:B------:R-:W-:Y:S05]  /*1680*/  BSYNC.RECONVERGENT B6 ;  /* 0x0000000000067941 */ /* 0x000fea0003800200 */
.L_x_15:
[----:B------:R-:W0:Y:S02]  /*1690*/  LDCU UR4, c[0x0][0x388] ;  /* 0x00007100ff0477ac */ /* 0x000e240008000800 */
[----:B0-----:R-:W-:-:S04]  /*16a0*/  ULOP3.LUT UR4, UR4, 0xf, URZ, 0xc0, !UPT ;  /* 0x0000000f04047892 */ /* 0x001fc8000f8ec0ff */
[----:B------:R-:W-:-:S09]  /*16b0*/  UISETP.NE.AND UP0, UPT, UR4, URZ, UPT ;  /* 0x000000ff0400728c */ /* 0x000fd2000bf05270 */
[----:B------:R-:W-:Y:S05]  /*16c0*/  BRA.U !UP0, `(.L_x_33) ;  /* 0x0000001108247547 */ /* 0x000fea000b800000 */
[----:B------:R-:W0:Y:S01]  /*16d0*/  LDCU UR5, c[0x0][0x2f8] ;  /* 0x00005f00ff0577ac */ /* 0x000e220008000800 */
[----:B------:R-:W-:-:S04]  /*16e0*/  UIADD3 UR4, UPT, UPT, UR4, -0x1, URZ ;  /* 0xffffffff04047890 */ /* 0x000fc8000fffe0ff */
[----:B------:R-:W-:Y:S01]  /*16f0*/  UISETP.GE.U32.AND UP0, UPT, UR4, 0x7, UPT ;  /* 0x000000070400788c */ /* 0x000fe2000bf06070 */
[----:B0-----:R-:W-:-:S08]  /*1700*/  VIADD R13, R18, -UR5 ;  /* 0x80000005120d7c36 */ /* 0x001fd00008000000 */
[----:B------:R-:W-:Y:S05]  /*1710*/  BRA.U !UP0, `(.L_x_34) ;  /* 0x0000000508f87547 */ /* 0x000fea000b800000 */
[----:B------:R-:W0:Y:S02]  /*1720*/  LDC.64 R22, c[0x0][0x358] ;  /* 0x0000d600ff167b82 */ /* 0x000e240000000a00 */
[----:B0-----:R-:W-:Y:S02]  /*1730*/  R2UR UR4, R22 ;  /* 0x00000000160472ca */ /* 0x001fe400000e0000 */
[----:B------:R-:W-:-:S13]  /*1740*/  R2UR UR5, R23 ;  /* 0x00000000170572ca */ /* 0x000fda00000e0000 */
[----:B------:R-:W2:Y:S02]  /*1750*/  LDG.E.64 R8, desc[UR4][R30.64] ;  /* 0x000000041e087981 */ /* 0x000ea4000c1e1b00 */
[----:B--2---:R-:W-:-:S06]  /*1760*/  IMAD.WIDE.U32 R8, R16, 0x4, R8 ;  /* 0x0000000410087825 */ /* 0x004fcc00078e0008 */
[----:B------:R-:W2:Y:S01]  /*1770*/  LD.E R8, desc[UR4][R8.64] ;  /* 0x0000000408087980 */ /* 0x000ea2000c101900 */
[----:B------:R-:W-:Y:S01]  /*1780*/  MOV R2, 0x18 ;  /* 0x0000001800027802 */ /* 0x000fe20000000f00 */
[----:B------:R-:W0:Y:S01]  /*1790*/  LDCU.64 UR4, c[0x4][0x8] ;  /* 0x01000100ff0477ac */ /* 0x000e220008000a00 */
[----:B------:R-:W-:Y:S01]  /*17a0*/  MOV R6, R18 ;  /* 0x0000001200067202 */ /* 0x000fe20000000f00 */
[----:B------:R-:W-:-:S03]  /*17b0*/  IMAD.MOV.U32 R7, RZ, RZ, R17 ;  /* 0x000000ffff077224 */ /* 0x000fc600078e0011 */
[----:B------:R-:W1:Y:S01]  /*17c0*/  LDC.64 R2, c[0x4][R2] ;  /* 0x0100000002027b82 */ /* 0x000e620000000a00 */
[----:B0-----:R-:W-:Y:S02]  /*17d0*/  IMAD.U32 R4, RZ, RZ, UR4 ;  /* 0x00000004ff047e24 */ /* 0x001fe4000f8e00ff */
[----:B------:R-:W-:Y:S01]  /*17e0*/  IMAD.U32 R5, RZ, RZ, UR5 ;  /* 0x00000005ff057e24 */ /* 0x000fe2000f8e00ff */
[----:B--2---:R-:W0:Y:S02]  /*17f0*/  F2F.F64.F32 R10, R8 ;  /* 0x00000008000a7310 */ /* 0x004e240000201800 */
[----:B01----:R0:W-:Y:S04]  /*1800*/  STL.64 [R13], R10 ;  /* 0x0000000a0d007387 */ /* 0x0031e80000100a00 */
[----:B------:R-:W-:-:S07]  /*1810*/  LEPC R20, `(.L_x_35) ;  /* 0x000000001014794e */ /* 0x000fce0000000000 */
[----:B0-----:R-:W-:Y:S05]  /*1820*/  CALL.ABS.NOINC R2 ;  /* 0x0000000002007343 */ /* 0x001fea0003c00000 */
.L_x_35:
[----:B------:R-:W-:Y:S02]  /*1830*/  R2UR UR4, R22 ;  /* 0x00000000160472ca */ /* 0x000fe400000e0000 */
[----:B------:R-:W-:-:S13]  /*1840*/  R2UR UR5, R23 ;  /* 0x00000000170572ca */ /* 0x000fda00000e0000 */
[----:B------:R-:W2:Y:S02]  /*1850*/  LDG.E.64 R10, desc[UR4][R30.64] ;  /* 0x000000041e0a7981 */ /* 0x000ea4000c1e1b00 */
[----:B--2---:R-:W-:-:S06]  /*1860*/  IMAD.WIDE.U32 R10, R16, 0x4, R10 ;  /* 0x00000004100a7825 */ /* 0x004fcc00078e000a */
[----:B------:R-:W2:Y:S01]  /*1870*/  LD.E R10, desc[UR4][R10.64+0x4] ;  /* 0x000004040a0a7980 */ /* 0x000ea2000c101900 */
[----:B------:R-:W0:Y:S01]  /*1880*/  LDCU UR4, c[0x0][0x2f8] ;  /* 0x00005f00ff0477ac */ /* 0x000e220008000800 */
[----:B------:R-:W-:Y:S01]  /*1890*/  MOV R19, 0x18 ;  /* 0x0000001800137802 */ /* 0x000fe20000000f00 */
[----:B------:R-:W-:Y:S02]  /*18a0*/  IMAD.MOV.U32 R6, RZ, RZ, R18 ;  /* 0x000000ffff067224 */ /* 0x000fe400078e0012 */
[----:B------:R-:W-:Y:S01]  /*18b0*/  IMAD.MOV.U32 R7, RZ, RZ, R17 ;  /* 0x000000ffff077224 */ /* 0x000fe200078e0011 */
[----:B------:R1:W3:Y:S01]  /*18c0*/  LDC.64 R8, c[0x4][R19] ;  /* 0x0100000013087b82 */ /* 0x0002e20000000a00 */
[----:B0-----:R-:W-:Y:S01]  /*18d0*/  VIADD R2, R18, -UR4 ;  /* 0x8000000412027c36 */ /* 0x001fe20008000000 */
[----:B------:R-:W0:Y:S02]  /*18e0*/  LDCU.64 UR4, c[0x4][0x8] ;  /* 0x01000100ff0477ac */ /* 0x000e240008000a00 */
[----:B0-----:R-:W-:-:S02]  /*18f0*/  IMAD.U32 R4, RZ, RZ, UR4 ;  /* 0x00000004ff047e24 */ /* 0x001fc4000f8e00ff */
[----:B------:R-:W-:Y:S01]  /*1900*/  IMAD.U32 R5, RZ, RZ, UR5 ;  /* 0x00000005ff057e24 */ /* 0x000fe2000f8e00ff */
[----:B--2---:R-:W0:Y:S02]  /*1910*/  F2F.F64.F32 R12, R10 ;  /* 0x0000000a000c7310 */ /* 0x004e240000201800 */
[----:B0--3--:R1:W-:Y:S04]  /*1920*/  STL.64 [R2], R12 ;  /* 0x0000000c02007387 */ /* 0x0093e80000100a00 */
[----:B------:R-:W-:-:S07]  /*1930*/  LEPC R20, `(.L_x_36) ;  /* 0x000000001014794e */ /* 0x000fce0000000000 */
[----:B-1----:R-:W-:Y:S05]  /*1940*/  CALL.ABS.NOINC R8 ;  /* 0x0000000008007343 */ /* 0x002fea0003c00000 */
.L_x_36:
[----:B------:R-:W-:Y:S02]  /*1950*/  R2UR UR4, R22 ;  /* 0x00000000160472ca */ /* 0x000fe400000e0000 */
[----:B------:R-:W-:-:S13]  /*1960*/  R2UR UR5, R23 ;  /* 0x00000000170572ca */ /* 0x000fda00000e0000 */
[----:B------:R-:W2:Y:S02]  /*1970*/  LDG.E.64 R10, desc[UR4][R30.64] ;  /* 0x000000041e0a7981 */ /* 0x000ea4000c1e1b00 */
[----:B--2---:R-:W-:-:S06]  /*1980*/  IMAD.WIDE.U32 R10, R16, 0x4, R10 ;  /* 0x00000004100a7825 */ /* 0x004fcc00078e000a */
        /* <DEDUP_REMOVED lines=11> */
.L_x_37:
        /* <DEDUP_REMOVED lines=15> */
.L_x_38:
        /* <DEDUP_REMOVED lines=15> */
.L_x_39:
        /* <DEDUP_REMOVED lines=15> */
.L_x_40:
        /* <DEDUP_REMOVED lines=15> */
.L_x_41:
        /* <DEDUP_REMOVED lines=15> */
.L_x_42:
[----:B------:R-:W-:-:S07]  /*1ef0*/  VIADD R16, R16, 0x8 ;  /* 0x0000000810107836 */ /* 0x000fce0000000000 */
.L_x_34:
[----:B------:R-:W0:Y:S02]  /*1f00*/  LDC R22, c[0x0][0x388] ;  /* 0x0000e200ff167b82 */ /* 0x000e240000000800 */
[----:B0-----:R-:W-:-:S04]  /*1f10*/  LOP3.LUT R0, R22, 0x7, RZ, 0xc0, !PT ;  /* 0x0000000716007812 */ /* 0x001fc800078ec0ff */
[----:B------:R-:W-:-:S13]  /*1f20*/  ISETP.NE.AND P0, PT, R0, RZ, PT ;  /* 0x000000ff0000720c */ /* 0x000fda0003f05270 */
[----:B------:R-:W-:Y:S05]  /*1f30*/  @!P0 BRA `(.L_x_33) ;  /* 0x0000000800088947 */ /* 0x000fea0003800000 */
[----:B------:R-:W-:-:S05]  /*1f40*/  VIADD R0, R0, 0xffffffff ;  /* 0xffffffff00007836 */ /* 0x000fca0000000000 */
[----:B------:R-:W-:-:S13]  /*1f50*/  ISETP.GE.U32.AND P0, PT, R0, 0x3, PT ;  /* 0x000000030000780c */ /* 0x000fda0003f06070 */
[----:B------:R-:W-:Y:S05]  /*1f60*/  @!P0 BRA `(.L_x_43) ;  /* 0x0000000400088947 */ /* 0x000fea0003800000 */
[----:B------:R-:W0:Y:S02]  /*1f70*/  LDC.64 R28, c[0x0][0x358] ;  /* 0x0000d600ff1c7b82 */ /* 0x000e240000000a00 */
[----:B0-----:R-:W-:Y:S02]  /*1f80*/  R2UR UR4, R28 ;  /* 0x000000001c0472ca */ /* 0x001fe400000e0000 */
[----:B------:R-:W-:-:S13]  /*1f90*/  R2UR UR5, R29 ;  /* 0x000000001d0572ca */ /* 0x000fda00000e0000 */
[----:B------:R-:W2:Y:S02]  /*1fa0*/  LDG.E.64 R10, desc[UR4][R30.64] ;  /* 0x000000041e0a7981 */ /* 0x000ea4000c1e1b00 */
[----:B--2---:R-:W-:-:S06]  /*1fb0*/  IMAD.WIDE.U32 R10, R16, 0x4, R10 ;  /* 0x00000004100a7825 */ /* 0x004fcc00078e000a */
[----:B------:R-:W2:Y:S01]  /*1fc0*/  LD.E R10, desc[UR4][R10.64] ;  /* 0x000000040a0a7980 */ /* 0x000ea2000c101900 */
[----:B------:R-:W0:Y:S01]  /*1fd0*/  LDCU UR4, c[0x0][0x2f8] ;  /* 0x00005f00ff0477ac */ /* 0x000e220008000800 */
[----:B------:R-:W-:Y:S01]  /*1fe0*/  MOV R8, 0x18 ;  /* 0x0000001800087802 */ /* 0x000fe20000000f00 */
[----:B------:R-:W-:Y:S02]  /*1ff0*/  IMAD.MOV.U32 R6, RZ, RZ, R18 ;  /* 0x000000ffff067224 */ /* 0x000fe400078e0012 */
[----:B------:R-:W-:-:S03]  /*2000*/  IMAD.MOV.U32 R7, RZ, RZ, R17 ;  /* 0x000000ffff077224 */ /* 0x000fc600078e0011 */
[----:B------:R-:W1:Y:S01]  /*2010*/  LDC.64 R8, c[0x4][R8] ;  /* 0x0100000008087b82 */ /* 0x000e620000000a00 */
[----:B0-----:R-:W-:Y:S01]  /*2020*/  VIADD R2, R18, -UR4 ;  /* 0x8000000412027c36 */ /* 0x001fe20008000000 */
[----:B------:R-:W0:Y:S02]  /*2030*/  LDCU.64 UR4, c[0x4][0x8] ;  /* 0x01000100ff0477ac */ /* 0x000e240008000a00 */
[----:B0-----:R-:W-:Y:S01]  /*2040*/  MOV R4, UR4 ;  /* 0x0000000400047c02 */ /* 0x001fe20008000f00 */
[----:B------:R-:W-:Y:S01]  /*2050*/  IMAD.U32 R5, RZ, RZ, UR5 ;  /* 0x00000005ff057e24 */ /* 0x000fe2000f8e00ff */
[----:B--2---:R-:W0:Y:S02]  /*2060*/  F2F.F64.F32 R12, R10 ;  /* 0x0000000a000c7310 */ /* 0x004e240000201800 */
[----:B01----:R0:W-:Y:S04]  /*2070*/  STL.64 [R2], R12 ;  /* 0x0000000c02007387 */ /* 0x0031e80000100a00 */
[----:B------:R-:W-:-:S07]  /*2080*/  LEPC R20, `(.L_x_44) ;  /* 0x000000001014794e */ /* 0x000fce0000000000 */
[----:B0-----:R-:W-:Y:S05]  /*2090*/  CALL.ABS.NOINC R8 ;  /* 0x0000000008007343 */ /* 0x001fea0003c00000 */
.L_x_44:
[----:B------:R-:W-:Y:S02]  /*20a0*/  R2UR UR4, R28 ;  /* 0x000000001c0472ca */ /* 0x000fe400000e0000 */
[----:B------:R-:W-:-:S13]  /*20b0*/  R2UR UR5, R29 ;  /* 0x000000001d0572ca */ /* 0x000fda00000e0000 */
[----:B------:R-:W2:Y:S02]  /*20c0*/  LDG.E.64 R10, desc[UR4][R30.64] ;  /* 0x000000041e0a7981 */ /* 0x000ea4000c1e1b00 */
[----:B--2---:R-:W-:-:S06]  /*20d0*/  IMAD.WIDE.U32 R10, R16, 0x4, R10 ;  /* 0x00000004100a7825 */ /* 0x004fcc00078e000a */
        /* <DEDUP_REMOVED lines=12> */
.L_x_45:
[----:B------:R-:W-:Y:S02]  /*21a0*/  R2UR UR4, R28 ;  /* 0x000000001c0472ca */ /* 0x000fe400000e0000 */
[----:B------:R-:W-:-:S13]  /*21b0*/  R2UR UR5, R29 ;  /* 0x000000001d0572ca */ /* 0x000fda00000e0000 */
[----:B------:R-:W2:Y:S02]  /*21c0*/  LDG.E.64 R10, desc[UR4][R30.64] ;  /* 0x000000041e0a7981 */ /* 0x000ea4000c1e1b00 */
[----:B--2---:R-:W-:-:S06]  /*21d0*/  IMAD.WIDE.U32 R10, R16, 0x4, R10 ;  /* 0x00000004100a7825 */ /* 0x004fcc00078e000a */
        /* <DEDUP_REMOVED lines=11> */
.L_x_46:
        /* <DEDUP_REMOVED lines=15> */
.L_x_47:
[----:B------:R-:W-:-:S07]  /*2380*/  VIADD R16, R16, 0x4 ;  /* 0x0000000410107836 */ /* 0x000fce0000000000 */
.L_x_43:
[----:B------:R-:W-:-:S04]  /*2390*/  LOP3.LUT R22, R22, 0x3, RZ, 0xc0, !PT ;  /* 0x0000000316167812 */ /* 0x000fc800078ec0ff */
[----:B------:R-:W-:-:S13]  /*23a0*/  ISETP.NE.AND P0, PT, R22, RZ, PT ;  /* 0x000000ff1600720c */ /* 0x000fda0003f05270 */
[----:B------:R-:W-:Y:S05]  /*23b0*/  @!P0 BRA `(.L_x_33) ;  /* 0x0000000000e88947 */ /* 0x000fea0003800000 */
[----:B------:R-:W0:Y:S02]  /*23c0*/  LDC.64 R28, c[0x0][0x358] ;  /* 0x0000d600ff1c7b82 */ /* 0x000e240000000a00 */
[----:B0-----:R-:W-:Y:S02]  /*23d0*/  R2UR UR4, R28 ;  /* 0x000000001c0472ca */ /* 0x001fe400000e0000 */
[----:B------:R-:W-:-:S13]  /*23e0*/  R2UR UR5, R29 ;  /* 0x000000001d0572ca */ /* 0x000fda00000e0000 */
[----:B------:R-:W2:Y:S02]  /*23f0*/  LDG.E.64 R6, desc[UR4][R30.64] ;  /* 0x000000041e067981 */ /* 0x000ea4000c1e1b00 */
[----:B--2---:R-:W-:-:S05]  /*2400*/  IMAD.WIDE.U32 R6, R16, 0x4, R6 ;  /* 0x0000000410067825 */ /* 0x004fca00078e0006 */
[----:B------:R0:W2:Y:S01]  /*2410*/  LD.E R0, desc[UR4][R6.64] ;  /* 0x0000000406007980 */ /* 0x0000a2000c101900 */
[----:B------:R-:W1:Y:S01]  /*2420*/  LDCU UR4, c[0x0][0x2f8] ;  /* 0x00005f00ff0477ac */ /* 0x000e620008000800 */
[----:B------:R-:W-:Y:S02]  /*2430*/  MOV R8, 0x18 ;  /* 0x0000001800087802 */ /* 0x000fe40000000f00 */
[----:B------:R-:W-:-:S04]  /*2440*/  ISETP.NE.AND P0, PT, R22, 0x1, PT ;  /* 0x000000011600780c */ /* 0x000fc80003f05270 */
[----:B------:R-:W3:Y:S01]  /*2450*/  LDC.64 R8, c[0x4][R8] ;  /* 0x0100000008087b82 */ /* 0x000ee20000000a00 */
[----:B0-----:R-:W-:Y:S02]  /*2460*/  IMAD.MOV.U32 R6, RZ, RZ, R18 ;  /* 0x000000ffff067224 */ /* 0x001fe400078e0012 */
[----:B------:R-:W-:Y:S02]  /*2470*/  IMAD.MOV.U32 R7, RZ, RZ, R17 ;  /* 0x000000ffff077224 */ /* 0x000fe400078e0011 */
[----:B-1----:R-:W-:Y:S01]  /*2480*/  VIADD R2, R18, -UR4 ;  /* 0x8000000412027c36 */ /* 0x002fe20008000000 */
[----:B------:R-:W0:Y:S02]  /*2490*/  LDCU.64 UR4, c[0x4][0x8] ;  /* 0x01000100ff0477ac */ /* 0x000e240008000a00 */
[----:B0-----:R-:W-:Y:S02]  /*24a0*/  IMAD.U32 R4, RZ, RZ, UR4 ;  /* 0x00000004ff047e24 */ /* 0x001fe4000f8e00ff */
[----:B------:R-:W-:Y:S01]  /*24b0*/  IMAD.U32 R5, RZ, RZ, UR5 ;  /* 0x00000005ff057e24 */ /* 0x000fe2000f8e00ff */
[----:B--2---:R0:W1:Y:S02]  /*24c0*/  F2F.F64.F32 R10, R0 ;  /* 0x00000000000a7310 */ /* 0x0040640000201800 */
[----:B0-----:R-:W-:Y:S01]  /*24d0*/  P2R R0, PR, RZ, 0x1 ;  /* 0x00000001ff007803 */ /* 0x001fe20000000000 */
[----:B-1-3--:R0:W-:Y:S06]  /*24e0*/  STL.64 [R2], R10 ;  /* 0x0000000a02007387 */ /* 0x00a1ec0000100a00 */
[----:B------:R-:W-:-:S07]  /*24f0*/  LEPC R20, `(.L_x_48) ;  /* 0x000000001014794e */ /* 0x000fce0000000000 */
[----:B0-----:R-:W-:Y:S05]  /*2500*/  CALL.ABS.NOINC R8 ;  /* 0x0000000008007343 */ /* 0x001fea0003c00000 */
.L_x_48:
[----:B------:R-:W-:-:S13]  /*2510*/  ISETP.NE.AND P6, PT, R22, 0x1, PT ;  /* 0x000000011600780c */ /* 0x000fda0003fc5270 */
[----:B------:R-:W-:Y:S05]  /*2520*/  @!P6 BRA `(.L_x_33) ;  /* 0x00000000008ce947 */ /* 0x000fea0003800000 */
[----:B------:R-:W-:Y:S02]  /*2530*/  R2UR UR4, R28 ;  /* 0x000000001c0472ca */ /* 0x000fe400000e0000 */
[----:B------:R-:W-:-:S13]  /*2540*/  R2UR UR5, R29 ;  /* 0x000000001d0572ca */ /* 0x000fda00000e0000 */
[----:B------:R-:W2:Y:S02]  /*2550*/  LDG.E.64 R10, desc[UR4][R30.64] ;  /* 0x000000041e0a7981 */ /* 0x000ea4000c1e1b00 */
[----:B--2---:R-:W-:-:S06]  /*2560*/  IMAD.WIDE.U32 R10, R16, 0x4, R10 ;  /* 0x00000004100a7825 */ /* 0x004fcc00078e000a */
[----:B------:R-:W2:Y:S01]  /*2570*/  LD.E R10, desc[UR4][R10.64+0x4] ;  /* 0x000004040a0a7980 */ /* 0x000ea2000c101900 */
[----:B------:R-:W-:Y:S01]  /*2580*/  MOV R19, 0x18 ;  /* 0x0000001800137802 */ /* 0x000fe20000000f00 */
[----:B------:R-:W0:Y:S01]  /*2590*/  LDCU.64 UR4, c[0x4][0x8] ;  /* 0x01000100ff0477ac */ /* 0x000e220008000a00 */
[----:B------:R-:W-:Y:S01]  /*25a0*/  ISETP.NE.AND P0, PT, R22, 0x2, PT ;  /* 0x000000021600780c */ /* 0x000fe20003f05270 */
[----:B------:R-:W-:Y:S01]  /*25b0*/  IMAD.MOV.U32 R6, RZ, RZ, R18 ;  /* 0x000000ffff067224 */ /* 0x000fe200078e0012 */
[----:B------:R1:W3:Y:S01]  /*25c0*/  LDC.64 R8, c[0x4][R19] ;  /* 0x0100000013087b82 */ /* 0x0002e20000000a00 */
[----:B------:R-:W-:Y:S01]  /*25d0*/  IMAD.MOV.U32 R7, RZ, RZ, R17 ;  /* 0x000000ffff077224 */ /* 0x000fe200078e0011 */
[----:B------:R-:W-:Y:S02]  /*25e0*/  P2R R0, PR, RZ, 0x1 ;  /* 0x00000001ff007803 */ /* 0x000fe40000000000 */
[----:B0-----:R-:W-:Y:S01]  /*25f0*/  MOV R4, UR4 ;  /* 0x0000000400047c02 */ /* 0x001fe20008000f00 */
[----:B------:R-:W-:Y:S01]  /*2600*/  IMAD.U32 R5, RZ, RZ, UR5 ;  /* 0x00000005ff057e24 */ /* 0x000fe2000f8e00ff */
[----:B--2---:R-:W0:Y:S02]  /*2610*/  F2F.F64.F32 R12, R10 ;  /* 0x0000000a000c7310 */ /* 0x004e240000201800 */
[----:B0--3--:R1:W-:Y:S04]  /*2620*/  STL.64 [R2], R12 ;  /* 0x0000000c02007387 */ /* 0x0093e80000100a00 */
[----:B------:R-:W-:-:S07]  /*2630*/  LEPC R20, `(.L_x_49) ;  /* 0x000000001014794e */ /* 0x000fce0000000000 */
[----:B-1----:R-:W-:Y:S05]  /*2640*/  CALL.ABS.NOINC R8 ;  /* 0x0000000008007343 */ /* 0x002fea0003c00000 */
.L_x_49:
[----:B------:R-:W-:-:S13]  /*2650*/  ISETP.NE.AND P6, PT, R22, 0x2, PT ;  /* 0x000000021600780c */ /* 0x000fda0003fc5270 */
[----:B------:R-:W-:Y:S05]  /*2660*/  @!P6 BRA `(.L_x_33) ;  /* 0x00000000003ce947 */ /* 0x000fea0003800000 */
        /* <DEDUP_REMOVED lines=15> */
.L_x_33:
        /* <DEDUP_REMOVED lines=8> */
.L_x_50:
[----:B------:R-:W-:-:S13]  /*27e0*/  ISETP.NE.AND P6, PT, R26, RZ, PT ;  /* 0x000000ff1a00720c */ /* 0x000fda0003fc5270 */
[----:B------:R-:W-:Y:S05]  /*27f0*/  @P6 BRA `(.L_x_51) ;  /* 0xffffffdc00346947 */ /* 0x000fea000383ffff */
[----:B------:R-:W-:Y:S05]  /*2800*/  EXIT ;  /* 0x000000000000794d */ /* 0x000fea0003800000 */
.L_x_52:
        /* <DEDUP_REMOVED lines=15> */
.L_x_54:


//--------------------- .nv.global.init           --------------------------
	.section	.nv.global.init,"aw",@progbits
.nv.global.init:
	.type		$str$2,@object
	.size		$str$2,($str$1 - $str$2)
$str$2:
        /*0000*/ 	.byte	0x0a, 0x00
	.type		$str$1,@object
	.size		$str$1,($str - $str$1)
$str$1:
        /*0002*/ 	.byte	0x25, 0x2e, 0x31, 0x66, 0x20, 0x20, 0x00
	.type		$str,@object
	.size		$str,(.L_0 - $str)
$str:
        /*0009*/ 	.byte	0x4d, 0x61, 0x74, 0x72, 0x69, 0x78, 0x20, 0x6f, 0x6e, 0x20, 0x47, 0x50, 0x55, 0x3a, 0x0a, 0x00
.L_0:


//--------------------- .nv.shared.reserved.0     --------------------------
	.section	.nv.shared.reserved.0,"aw",@nobits
	.weak		__nv_reservedSMEM_offset_0_alias
	.size		__nv_reservedSMEM_offset_0_alias, 0, 64
	.other		__nv_reservedSMEM_offset_0_alias,@"STO_CUDA_RESERVED_SHARED STV_DEFAULT"
__nv_reservedSMEM_offset_0_alias:
	.zero		0
	.zero		64


//--------------------- .nv.constant0._Z26matrixMultiplicationKernelPfS_S_i --------------------------
	.section	.nv.constant0._Z26matrixMultiplicationKernelPfS_S_i,"a",@progbits
	.sectionflags	@""
	.align	4
.nv.constant0._Z26matrixMultiplicationKernelPfS_S_i:
	.zero		924


//--------------------- .nv.constant0._Z4showPPfii --------------------------
	.section	.nv.constant0._Z4showPPfii,"a",@progbits
	.sectionflags	@""
	.align	4
.nv.constant0._Z4showPPfii:
	.zero		912


//--------------------- SYMBOLS --------------------------

	.type		.nv.reservedSmem.offset0,@object
	.size		.nv.reservedSmem.offset0,0x4
	.type		vprintf,@function
